	.target	sm_90a

	.elftype	@"ET_EXEC"


//--------------------- .note.nv.tkinfo           --------------------------
	.section	.note.nv.tkinfo,"",@"SHT_NOTE"
	.sectionflags	@"SHF_NOTE_NV_TKINFO"
	.tkinfo
        /*0018*/ 	.word	0x00000002
        /*0030*/ 	.string	""
        /*0030*/ 	.string	"ptxas"
        /*0030*/ 	.string	"Cuda compilation tools, release 13.0, V13.0.88"
        /*0030*/ 	.string	"Build cuda_13.0.r13.0/compiler.36424714_0"
        /*0030*/ 	.string	"-v  -suppress-debug-info  -lineinfo  -arch sm_90a "



//--------------------- .note.nv.cuinfo           --------------------------
	.section	.note.nv.cuinfo,"",@"SHT_NOTE"
	.sectionflags	@"SHF_NOTE_NV_CUINFO"
        /*0018*/ 	.short	0x0002
        /*001a*/ 	.short	0x005a
        /*001c*/ 	.short	0x0082
	.zero		2


//--------------------- .nv.info                  --------------------------
	.section	.nv.info,"",@"SHT_CUDA_INFO"
	.align	4


	//----- nvinfo : EIATTR_REGCOUNT
	.align		4
        /*0000*/ 	.byte	0x04, 0x2f
        /*0002*/ 	.short	(.L_1 - .L_0)
	.align		4
.L_0:
        /*0004*/ 	.word	index@(gluon_wgmma)
        /*0008*/ 	.word	0x000000ff


	//----- nvinfo : EIATTR_FRAME_SIZE
	.align		4
.L_1:
        /*000c*/ 	.byte	0x04, 0x11
        /*000e*/ 	.short	(.L_3 - .L_2)
	.align		4
.L_2:
        /*0010*/ 	.word	index@(gluon_wgmma)
        /*0014*/ 	.word	0x000008d8


	//----- nvinfo : EIATTR_MIN_STACK_SIZE
	.align		4
.L_3:
        /*0018*/ 	.byte	0x04, 0x12
        /*001a*/ 	.short	(.L_5 - .L_4)
	.align		4
.L_4:
        /*001c*/ 	.word	index@(gluon_wgmma)
        /*0020*/ 	.word	0x000008d8
.L_5:


//--------------------- .nv.compat                --------------------------
	.section	.nv.compat,"",@"SHT_CUDA_COMPAT_INFO"
	.align	4
        /*0000*/ 	.byte	0x02, 0x09, 0x01, 0x00, 0x02, 0x02, 0x04, 0x00, 0x02, 0x05, 0x05, 0x00, 0x03, 0x07, 0x01, 0x01
        /*0010*/ 	.byte	0x02, 0x03, 0x03, 0x00, 0x02, 0x06, 0x01, 0x00, 0x04, 0x0b, 0x08, 0x00, 0x00, 0x00, 0x00, 0x00
        /*0020*/ 	.byte	0x00, 0x00, 0x00, 0x00


//--------------------- .nv.info.gluon_wgmma      --------------------------
	.section	.nv.info.gluon_wgmma,"",@"SHT_CUDA_INFO"
	.sectionflags	@""
	.align	4


	//----- nvinfo : EIATTR_CUDA_API_VERSION
	.align		4
        /*0000*/ 	.byte	0x04, 0x37
        /*0002*/ 	.short	(.L_7 - .L_6)
.L_6:
        /*0004*/ 	.word	0x00000082


	//----- nvinfo : EIATTR_KPARAM_INFO
	.align		4
.L_7:
        /*0008*/ 	.byte	0x04, 0x17
        /*000a*/ 	.short	(.L_9 - .L_8)
.L_8:
        /*000c*/ 	.word	0x00000000
        /*0010*/ 	.short	0x000a
        /*0012*/ 	.short	0x0048
        /*0014*/ 	.byte	0x00, 0xf4, 0x21, 0x00


	//----- nvinfo : EIATTR_KPARAM_INFO
	.align		4
.L_9:
        /*0018*/ 	.byte	0x04, 0x17
        /*001a*/ 	.short	(.L_11 - .L_10)
.L_10:
        /*001c*/ 	.word	0x00000000
        /*0020*/ 	.short	0x0009
        /*0022*/ 	.short	0x0040
        /*0024*/ 	.byte	0x00, 0xf4, 0x21, 0x00


	//----- nvinfo : EIATTR_KPARAM_INFO
	.align		4
.L_11:
        /*0028*/ 	.byte	0x04, 0x17
        /*002a*/ 	.short	(.L_13 - .L_12)
.L_12:
        /*002c*/ 	.word	0x00000000
        /*0030*/ 	.short	0x0008
        /*0032*/ 	.short	0x0038
        /*0034*/ 	.byte	0x00, 0xf0, 0x21, 0x00


	//----- nvinfo : EIATTR_KPARAM_INFO
	.align		4
.L_13:
        /*0038*/ 	.byte	0x04, 0x17
        /*003a*/ 	.short	(.L_15 - .L_14)
.L_14:
        /*003c*/ 	.word	0x00000000
        /*0040*/ 	.short	0x0007
        /*0042*/ 	.short	0x0030
        /*0044*/ 	.byte	0x00, 0xf0, 0x21, 0x00


	//----- nvinfo : EIATTR_KPARAM_INFO
	.align		4
.L_15:
        /*0048*/ 	.byte	0x04, 0x17
        /*004a*/ 	.short	(.L_17 - .L_16)
.L_16:
        /*004c*/ 	.word	0x00000000
        /*0050*/ 	.short	0x0006
        /*0052*/ 	.short	0x0028
        /*0054*/ 	.byte	0x00, 0xf0, 0x21, 0x00


	//----- nvinfo : EIATTR_KPARAM_INFO
	.align		4
.L_17:
        /*0058*/ 	.byte	0x04, 0x17
        /*005a*/ 	.short	(.L_19 - .L_18)
.L_18:
        /*005c*/ 	.word	0x00000000
        /*0060*/ 	.short	0x0005
        /*0062*/ 	.short	0x0020
        /*0064*/ 	.byte	0x00, 0xf0, 0x11, 0x00


	//----- nvinfo : EIATTR_KPARAM_INFO
	.align		4
.L_19:
        /*0068*/ 	.byte	0x04, 0x17
        /*006a*/ 	.short	(.L_21 - .L_20)
.L_20:
        /*006c*/ 	.word	0x00000000
        /*0070*/ 	.short	0x0004
        /*0072*/ 	.short	0x001c
        /*0074*/ 	.byte	0x00, 0xf0, 0x11, 0x00


	//----- nvinfo : EIATTR_KPARAM_INFO
	.align		4
.L_21:
        /*0078*/ 	.byte	0x04, 0x17
        /*007a*/ 	.short	(.L_23 - .L_22)
.L_22:
        /*007c*/ 	.word	0x00000000
        /*0080*/ 	.short	0x0003
        /*0082*/ 	.short	0x0018
        /*0084*/ 	.byte	0x00, 0xf0, 0x11, 0x00


	//----- nvinfo : EIATTR_KPARAM_INFO
	.align		4
.L_23:
        /*0088*/ 	.byte	0x04, 0x17
        /*008a*/ 	.short	(.L_25 - .L_24)
.L_24:
        /*008c*/ 	.word	0x00000000
        /*0090*/ 	.short	0x0002
        /*0092*/ 	.short	0x0010
        /*0094*/ 	.byte	0x00, 0xf4, 0x21, 0x00


	//----- nvinfo : EIATTR_KPARAM_INFO
	.align		4
.L_25:
        /*0098*/ 	.byte	0x04, 0x17
        /*009a*/ 	.short	(.L_27 - .L_26)
.L_26:
        /*009c*/ 	.word	0x00000000
        /*00a0*/ 	.short	0x0001
        /*00a2*/ 	.short	0x0008
        /*00a4*/ 	.byte	0x00, 0xf4, 0x21, 0x00


	//----- nvinfo : EIATTR_KPARAM_INFO
	.align		4
.L_27:
        /*00a8*/ 	.byte	0x04, 0x17
        /*00aa*/ 	.short	(.L_29 - .L_28)
.L_28:
        /*00ac*/ 	.word	0x00000000
        /*00b0*/ 	.short	0x0000
        /*00b2*/ 	.short	0x0000
        /*00b4*/ 	.byte	0x00, 0xf4, 0x21, 0x00


	//----- nvinfo : EIATTR_SPARSE_MMA_MASK
	.align		4
.L_29:
        /*00b8*/ 	.byte	0x03, 0x50
        /*00ba*/ 	.short	0x0000


	//----- nvinfo : EIATTR_MAXREG_COUNT
	.align		4
        /*00bc*/ 	.byte	0x03, 0x1b
        /*00be*/ 	.short	0x00ff


	//----- nvinfo : EIATTR_NUM_BARRIERS
	.align		4
        /*00c0*/ 	.byte	0x02, 0x4c
        /*00c2*/ 	.byte	0x01
	.zero		1


	//----- nvinfo : EIATTR_ANNOTATIONS
	.align		4
        /*00c4*/ 	.byte	0x04, 0x55
        /*00c6*/ 	.short	(.L_31 - .L_30)


	//   ....[0]....
.L_30:
        /*00c8*/ 	.word	0x00000001
        /*00cc*/ 	.byte	0x50, 0x11, 0x00, 0x00, 0x01, 0x00, 0x00, 0x00, 0xa0, 0x12, 0x00, 0x00, 0x01, 0x00, 0x00, 0x00
        /* <DEDUP_REMOVED lines=977> */
        /*3dec*/ 	.byte	0x50, 0xb9, 0x00, 0x00, 0x01, 0x00, 0x00, 0x00, 0x60, 0xb9, 0x00, 0x00


	//----- nvinfo : EIATTR_MERCURY_ISA_VERSION
	.align		4
.L_31:
        /*3df8*/ 	.byte	0x03, 0x5f
        /*3dfa*/ 	.short	0x0101


	//----- nvinfo : EIATTR_INT_WARP_WIDE_INSTR_OFFSETS
	.align		4
        /*3dfc*/ 	.byte	0x04, 0x31
        /*3dfe*/ 	.short	(.L_33 - .L_32)


	//   ....[0]....
.L_32:
        /*3e00*/ 	.word	0x000012d0


	//   ....[1]....
        /*3e04*/ 	.word	0x000012f0


	//   ....[2]....
        /*3e08*/ 	.word	0x00001310


	//   ....[3]....
        /*3e0c*/ 	.word	0x000013f0


	//   ....[4]....
        /*3e10*/ 	.word	0x00004d10


	//   ....[5]....
        /*3e14*/ 	.word	0x00004d20


	//----- nvinfo : EIATTR_COOP_GROUP_MASK_REGIDS
	.align		4
.L_33:
        /*3e18*/ 	.byte	0x04, 0x29
        /*3e1a*/ 	.short	(.L_35 - .L_34)


	//   ....[0]....
.L_34:
        /*3e1c*/ 	.word	0xffffffff


	//   ....[1]....
        /*3e20*/ 	.word	0xffffffff


	//   ....[2]....
        /*3e24*/ 	.word	0xffffffff


	//----- nvinfo : EIATTR_COOP_GROUP_INSTR_OFFSETS
	.align		4
.L_35:
        /*3e28*/ 	.byte	0x04, 0x28
        /*3e2a*/ 	.short	(.L_37 - .L_36)


	//   ....[0]....
.L_36:
        /*3e2c*/ 	.word	0x00000160


	//   ....[1]....
        /*3e30*/ 	.word	0x00000730


	//   ....[2]....
        /*3e34*/ 	.word	0x00000ce0


	//----- nvinfo : EIATTR_MBARRIER_INSTR_OFFSETS
	.align		4
.L_37:
        /*3e38*/ 	.byte	0x04, 0x39
        /*3e3a*/ 	.short	(.L_39 - .L_38)


	//   ....[0]....
.L_38:
        /*3e3c*/ 	.word	0x00002c90
        /*3e40*/ 	.word	0x000000ff
        /*3e44*/ 	.word	0x00060000
        /*3e48*/ 	.short	0x0100
        /*3e4a*/ 	.byte	0x3b
	.zero		1


	//   ....[1]....
        /*3e4c*/ 	.word	0x00002e40
        /*3e50*/ 	.word	0x000000ff
        /*3e54*/ 	.word	0x00060008
        /*3e58*/ 	.short	0x0100
        /*3e5a*/ 	.byte	0x3b
	.zero		1


	//   ....[2]....
        /*3e5c*/ 	.word	0x00002ff0
        /*3e60*/ 	.word	0x000000ff
        /*3e64*/ 	.word	0x00060010
        /*3e68*/ 	.short	0x0100
        /*3e6a*/ 	.byte	0x3b
	.zero		1


	//   ....[3]....
        /*3e6c*/ 	.word	0x00004e60
        /*3e70*/ 	.word	0x000000ff
        /*3e74*/ 	.word	0x00060000
        /*3e78*/ 	.short	0x010a
        /*3e7a*/ 	.byte	0x14
	.zero		1


	//   ....[4]....
        /*3e7c*/ 	.word	0x00008a50
        /*3e80*/ 	.word	0x000000ff
        /*3e84*/ 	.word	0x00060000
        /*3e88*/ 	.short	0x0108
        /*3e8a*/ 	.byte	0x3b
	.zero		1


	//   ....[5]....
        /*3e8c*/ 	.word	0x00008ba0
        /*3e90*/ 	.word	0x000000ff
        /*3e94*/ 	.word	0x00060008
        /*3e98*/ 	.short	0x0108
        /*3e9a*/ 	.byte	0x3b
	.zero		1


	//   ....[6]....
        /*3e9c*/ 	.word	0x00008f80
        /*3ea0*/ 	.word	0x000000ff
        /*3ea4*/ 	.word	0x00060010
        /*3ea8*/ 	.short	0x0108
        /*3eaa*/ 	.byte	0x3b
	.zero		1


	//   ....[7]....
        /*3eac*/ 	.word	0x0000be80
        /*3eb0*/ 	.word	0x000000ff
        /*3eb4*/ 	.word	0x00060000
        /*3eb8*/ 	.short	0x010a
        /*3eba*/ 	.byte	0x14
	.zero		1


	//----- nvinfo : EIATTR_NUM_MBARRIERS
	.align		4
.L_39:
        /*3ebc*/ 	.byte	0x03, 0x38
        /*3ebe*/ 	.short	0x0003


	//----- nvinfo : EIATTR_EXIT_INSTR_OFFSETS
	.align		4
        /*3ec0*/ 	.byte	0x04, 0x1c
        /*3ec2*/ 	.short	(.L_41 - .L_40)


	//   ....[0]....
.L_40:
        /*3ec4*/ 	.word	0x0000be70


	//----- nvinfo : EIATTR_REQNTID
	.align		4
.L_41:
        /*3ec8*/ 	.byte	0x04, 0x10
        /*3eca*/ 	.short	(.L_43 - .L_42)
.L_42:
        /*3ecc*/ 	.word	0x00000080
        /*3ed0*/ 	.word	0x00000001
        /*3ed4*/ 	.word	0x00000001


	//----- nvinfo : EIATTR_CRS_STACK_SIZE
	.align		4
.L_43:
        /*3ed8*/ 	.byte	0x04, 0x1e
        /*3eda*/ 	.short	(.L_45 - .L_44)
.L_44:
        /*3edc*/ 	.word	0x00000000


	//----- nvinfo : EIATTR_CBANK_PARAM_SIZE
	.align		4
.L_45:
        /*3ee0*/ 	.byte	0x03, 0x19
        /*3ee2*/ 	.short	0x0050


	//----- nvinfo : EIATTR_PARAM_CBANK
	.align		4
        /*3ee4*/ 	.byte	0x04, 0x0a
        /*3ee6*/ 	.short	(.L_47 - .L_46)
	.align		4
.L_46:
        /*3ee8*/ 	.word	index@(.nv.constant0.gluon_wgmma)
        /*3eec*/ 	.short	0x0210
        /*3eee*/ 	.short	0x0050


	//----- nvinfo : EIATTR_SW_WAR
	.align		4
.L_47:
        /*3ef0*/ 	.byte	0x04, 0x36
        /*3ef2*/ 	.short	(.L_49 - .L_48)
.L_48:
        /*3ef4*/ 	.word	0x00000008
.L_49:


//--------------------- .nv.callgraph             --------------------------
	.section	.nv.callgraph,"",@"SHT_CUDA_CALLGRAPH"
	.align	4
	.sectionentsize	8
	.align		4
        /*0000*/ 	.word	0x00000000
	.align		4
        /*0004*/ 	.word	0xffffffff
	.align		4
        /*0008*/ 	.word	0x00000000
	.align		4
        /*000c*/ 	.word	0xfffffffe
	.align		4
        /*0010*/ 	.word	0x00000000
	.align		4
        /*0014*/ 	.word	0xfffffffd
	.align		4
        /*0018*/ 	.word	0x00000000
	.align		4
        /*001c*/ 	.word	0xfffffffc


//--------------------- .text.gluon_wgmma         --------------------------
	.section	.text.gluon_wgmma,"ax",@progbits
	.align	128
        .global         gluon_wgmma
        .type           gluon_wgmma,@function
        .size           gluon_wgmma,(.L_x_52 - gluon_wgmma)
        .other          gluon_wgmma,@"STO_CUDA_ENTRY STV_DEFAULT"
gluon_wgmma:
.text.gluon_wgmma:
[----:B------:R-:W1:Y:S01]  /*0000*/  LDC R1, c[0x0][0x28] ;  /* 0x00000a00ff017b82 */ /* 0x000e620000000800 */
[----:B------:R-:W2:Y:S07]  /*0010*/  S2R R245, SR_TID.X ;  /* 0x0000000000f57919 */ /* 0x000eae0000002100 */
[----:B------:R-:W3:Y:S01]  /*0020*/  S2UR UR4, SR_CgaCtaId ;  /* 0x00000000000479c3 */ /* 0x000ee20000008800 */
[----:B------:R-:W-:Y:S01]  /*0030*/  UMOV UR59, 0x400 ;  /* 0x00000400003b7882 */ /* 0x000fe20000000000 */
[----:B------:R-:W-:Y:S01]  /*0040*/  ULDC UR6, c[0x0][0xc] ;  /* 0x0000030000067ab9 */ /* 0x000fe20000000800 */
[----:B------:R-:W-:Y:S01]  /*0050*/  ULDC.64 UR52, c[0x0][0x250] ;  /* 0x0000940000347ab9 */ /* 0x000fe20000000a00 */
[----:B------:R-:W-:Y:S01]  /*0060*/  BSSY B0, `(.L_x_0) ;  /* 0x000001f000007945 */ /* 0x000fe20003800000 */
[----:B-1----:R-:W-:-:S03]  /*0070*/  VIADD R1, R1, 0xfffff728 ;  /* 0xfffff72801017836 */ /* 0x002fc60000000000 */
[----:B------:R-:W1:Y:S08]  /*0080*/  LDC R6, c[0x0][0x228] ;  /* 0x00008a00ff067b82 */ /* 0x000e700000000800 */
[----:B------:R-:W4:Y:S08]  /*0090*/  LDC R13, c[0x0][0x230] ;  /* 0x00008c00ff0d7b82 */ /* 0x000f300000000800 */
[----:B------:R-:W-:Y:S01]  /*00a0*/  S2UR UR54, SR_CTAID.Y ;  /* 0x00000000003679c3 */ /* 0x000fe20000002600 */
[----:B---3--:R-:W-:-:S03]  /*00b0*/  ULEA UR59, UR4, UR59, 0x18 ;  /* 0x0000003b043b7291 */ /* 0x008fc6000f8ec03f */
[----:B------:R-:W-:Y:S01]  /*00c0*/  ULDC UR4, c[0x0][0x10] ;  /* 0x0000040000047ab9 */ /* 0x000fe20000000800 */
[----:B--2---:R-:W-:-:S03]  /*00d0*/  LOP3.LUT R3, R245, 0x7f, RZ, 0xc0, !PT ;  /* 0x0000007ff5037812 */ /* 0x004fc600078ec0ff */
[----:B------:R-:W2:Y:S01]  /*00e0*/  S2UR UR5, SR_CTAID.Z ;  /* 0x00000000000579c3 */ /* 0x000ea20000002700 */
[----:B-1----:R-:W-:Y:S01]  /*00f0*/  VIADD R6, R6, 0xffffffff ;  /* 0xffffffff06067836 */ /* 0x002fe20000000000 */
[C---:B------:R-:W-:Y:S02]  /*0100*/  ISETP.GE.U32.AND P0, PT, R3.reuse, 0x20, PT ;  /* 0x000000200300780c */ /* 0x040fe40003f06070 */
[C---:B------:R-:W-:Y:S02]  /*0110*/  ISETP.NE.U32.AND P1, PT, R3.reuse, RZ, PT ;  /* 0x000000ff0300720c */ /* 0x040fe40003f25070 */
[----:B------:R-:W-:Y:S02]  /*0120*/  LEA R12, R3, UR59, 0x2 ;  /* 0x0000003b030c7c11 */ /* 0x000fe4000f8e10ff */
[----:B------:R-:W1:Y:S01]  /*0130*/  S2UR UR55, SR_CTAID.X ;  /* 0x00000000003779c3 */ /* 0x000e620000002500 */
[----:B----4-:R-:W-:-:S06]  /*0140*/  VIADD R8, R13, 0xffffffff ;  /* 0xffffffff0d087836 */ /* 0x010fcc0000000000 */
[----:B------:R3:W-:Y:S01]  /*0150*/  @!P0 STS [R12], RZ ;  /* 0x000000ff0c008388 */ /* 0x0007e20000000800 */
[----:B------:R-:W-:-:S03]  /*0160*/  NOP ;  /* 0x0000000000007918 */ /* 0x000fc60000000000 */
[----:B------:R3:W-:Y:S01]  /*0170*/  @!P1 STS [UR59+0x24], R6 ;  /* 0x00002406ff009988 */ /* 0x0007e2000800083b */
[----:B--2---:R-:W-:-:S03]  /*0180*/  UIMAD UR4, UR5, UR4, UR54 ;  /* 0x00000004050472a4 */ /* 0x004fc6000f8e0236 */
[----:B------:R3:W-:Y:S01]  /*0190*/  @!P1 STS [UR59+0x20], R8 ;  /* 0x00002008ff009988 */ /* 0x0007e2000800083b */
[----:B-1----:R-:W-:-:S04]  /*01a0*/  UIMAD UR4, UR4, UR6, UR55 ;  /* 0x00000006040472a4 */ /* 0x002fc8000f8e0237 */
[----:B------:R-:W-:-:S04]  /*01b0*/  UIMAD UR8, UR4, 0x180, URZ ;  /* 0x00000180040878a4 */ /* 0x000fc8000f8e023f */
[----:B------:R-:W-:-:S04]  /*01c0*/  UIADD3 UR4, UP0, UR8, UR52, URZ ;  /* 0x0000003408047290 */ /* 0x000fc8000ff1e03f */
[----:B------:R-:W-:Y:S01]  /*01d0*/  ULEA.HI.X.SX32 UR5, UR8, UR53, 0x1, UP0 ;  /* 0x0000003508057291 */ /* 0x000fe200080f0e3f */
[----:B---3--:R-:W-:Y:S11]  /*01e0*/  @P1 BRA `(.L_x_1) ;  /* 0x0000000000181947 */ /* 0x008ff60003800000 */
[----:B------:R-:W1:Y:S01]  /*01f0*/  LDS R0, [UR59+0x8] ;  /* 0x0000083bff007984 */ /* 0x000e620008000800 */
[----:B------:R-:W2:Y:S01]  /*0200*/  LDC.64 R10, c[0x0][0x210] ;  /* 0x00008400ff0a7b82 */ /* 0x000ea20000000a00 */
[----:B------:R-:W-:Y:S02]  /*0210*/  IMAD.MOV.U32 R5, RZ, RZ, 0x70 ;  /* 0x00000070ff057424 */ /* 0x000fe400078e00ff */
[----:B--2---:R2:W-:Y:S03]  /*0220*/  STS.64 [UR59], R10 ;  /* 0x0000000aff007988 */ /* 0x0045e60008000a3b */
[----:B-1----:R-:W-:-:S05]  /*0230*/  LOP3.LUT R0, R0, 0x10, R5, 0xd8, !PT ;  /* 0x0000001000007812 */ /* 0x002fca00078ed805 */
[----:B------:R2:W-:Y:S02]  /*0240*/  STS [UR59+0x8], R0 ;  /* 0x00000800ff007988 */ /* 0x0005e4000800083b */
.L_x_1:
[----:B------:R-:W-:Y:S05]  /*0250*/  BSYNC B0 ;  /* 0x0000000000007941 */ /* 0x000fea0003800000 */
.L_x_0:
[----:B------:R-:W-:Y:S04]  /*0260*/  BSSY B0, `(.L_x_2) ;  /* 0x000000a000007945 */ /* 0x000fe80003800000 */
[----:B------:R-:W-:Y:S05]  /*0270*/  @P1 BRA `(.L_x_3) ;  /* 0x0000000000201947 */ /* 0x000fea0003800000 */
[----:B--2---:R-:W1:Y:S01]  /*0280*/  LDS R0, [UR59+0x34] ;  /* 0x0000343bff007984 */ /* 0x004e620008000800 */
[----:B------:R-:W-:Y:S02]  /*0290*/  IMAD.MOV.U32 R5, RZ, RZ, 0x3f000000 ;  /* 0x3f000000ff057424 */ /* 0x000fe400078e00ff */
[----:B------:R-:W-:Y:S01]  /*02a0*/  @!P1 IMAD.MOV.U32 R2, RZ, RZ, 0xff ;  /* 0x000000ffff029424 */ /* 0x000fe200078e00ff */
[----:B------:R-:W2:Y:S02]  /*02b0*/  @!P1 LDS R7, [UR59+0x38] ;  /* 0x0000383bff079984 */ /* 0x000ea40008000800 */
[----:B-1----:R-:W-:Y:S02]  /*02c0*/  LOP3.LUT R0, R0, 0xff000000, R5, 0xb8, !PT ;  /* 0xff00000000007812 */ /* 0x002fe400078eb805 */
[----:B--2---:R-:W-:-:S03]  /*02d0*/  @!P1 LOP3.LUT R2, R7, 0xff, R2, 0xb8, !PT ;  /* 0x000000ff07029812 */ /* 0x004fc600078eb802 */
[----:B------:R1:W-:Y:S04]  /*02e0*/  STS [UR59+0x34], R0 ;  /* 0x00003400ff007988 */ /* 0x0003e8000800083b */
[----:B------:R1:W-:Y:S02]  /*02f0*/  @!P1 STS [UR59+0x38], R2 ;  /* 0x00003802ff009988 */ /* 0x0003e4000800083b */
.L_x_3:
[----:B------:R-:W-:Y:S05]  /*0300*/  BSYNC B0 ;  /* 0x0000000000007941 */ /* 0x000fea0003800000 */
.L_x_2:
[----:B------:R-:W-:Y:S04]  /*0310*/  BSSY B0, `(.L_x_4) ;  /* 0x000000e000007945 */ /* 0x000fe80003800000 */
[----:B------:R-:W-:Y:S05]  /*0320*/  @P1 BRA `(.L_x_5) ;  /* 0x0000000000301947 */ /* 0x000fea0003800000 */
[----:B-1----:R-:W1:Y:S01]  /*0330*/  LDS R2, [UR59+0x34] ;  /* 0x0000343bff027984 */ /* 0x002e620008000800 */
[----:B------:R-:W3:Y:S03]  /*0340*/  LDC.64 R4, c[0x0][0x238] ;  /* 0x00008e00ff047b82 */ /* 0x000ee60000000a00 */
[----:B--2---:R-:W2:Y:S01]  /*0350*/  LDS R0, [UR59+0x1c] ;  /* 0x00001c3bff007984 */ /* 0x004ea20008000800 */
[C---:B---3--:R-:W-:Y:S01]  /*0360*/  SHF.L.U64.HI R5, R4.reuse, 0x1, R5 ;  /* 0x0000000104057819 */ /* 0x048fe20000010205 */
[----:B------:R-:W-:-:S03]  /*0370*/  IMAD.SHL.U32 R4, R4, 0x2, RZ ;  /* 0x0000000204047824 */ /* 0x000fc600078e00ff */
[--C-:B------:R-:W-:Y:S02]  /*0380*/  SHF.R.U32.HI R7, RZ, 0x4, R5.reuse ;  /* 0x00000004ff077819 */ /* 0x100fe40000011605 */
[----:B------:R-:W-:-:S05]  /*0390*/  SHF.R.U64 R4, R4, 0x4, R5 ;  /* 0x0000000404047819 */ /* 0x000fca0000001205 */
[----:B------:R3:W-:Y:S01]  /*03a0*/  STS [UR59+0xc], R4 ;  /* 0x00000c04ff007988 */ /* 0x0007e2000800083b */
[----:B-1----:R-:W-:Y:S02]  /*03b0*/  LOP3.LUT R2, R2, 0x7, RZ, 0xb8, !PT ;  /* 0x0000000702027812 */ /* 0x002fe400078eb8ff */
[----:B--2---:R-:W-:-:S03]  /*03c0*/  LOP3.LUT R0, R0, 0xf, R7, 0xb8, !PT ;  /* 0x0000000f00007812 */ /* 0x004fc600078eb807 */
[----:B------:R3:W-:Y:S04]  /*03d0*/  STS [UR59+0x34], R2 ;  /* 0x00003402ff007988 */ /* 0x0007e8000800083b */
[----:B------:R3:W-:Y:S02]  /*03e0*/  STS [UR59+0x1c], R0 ;  /* 0x00001c00ff007988 */ /* 0x0007e4000800083b */
.L_x_5:
[----:B------:R-:W-:Y:S05]  /*03f0*/  BSYNC B0 ;  /* 0x0000000000007941 */ /* 0x000fea0003800000 */
.L_x_4:
[----:B------:R-:W-:Y:S04]  /*0400*/  BSSY B1, `(.L_x_6) ;  /* 0x000001b000017945 */ /* 0x000fe80003800000 */
[----:B------:R-:W-:Y:S01]  /*0410*/  BSSY B0, `(.L_x_7) ;  /* 0x0000016000007945 */ /* 0x000fe20003800000 */
[----:B-123--:R-:W-:-:S03]  /*0420*/  IMAD.MOV.U32 R0, RZ, RZ, RZ ;  /* 0x000000ffff007224 */ /* 0x00efc600078e00ff */
[----:B------:R-:W-:Y:S05]  /*0430*/  @P1 BRA `(.L_x_8) ;  /* 0x0000000000201947 */ /* 0x000fea0003800000 */
[----:B------:R-:W1:Y:S02]  /*0440*/  LDS R2, [UR59+0x34] ;  /* 0x0000343bff027984 */ /* 0x000e640008000800 */
[----:B-1----:R-:W-:-:S05]  /*0450*/  LOP3.LUT R2, R2, 0x38, RZ, 0xb8, !PT ;  /* 0x0000003802027812 */ /* 0x002fca00078eb8ff */
[----:B------:R1:W-:Y:S01]  /*0460*/  STS [UR59+0x34], R2 ;  /* 0x00003402ff007988 */ /* 0x0003e2000800083b */
[----:B------:R-:W-:Y:S05]  /*0470*/  @P1 BRA `(.L_x_9) ;  /* 0x0000000000201947 */ /* 0x000fea0003800000 */
[----:B-1----:R-:W1:Y:S01]  /*0480*/  LDS R2, [UR59+0x8] ;  /* 0x0000083bff027984 */ /* 0x002e620008000800 */
[----:B------:R-:W-:-:S05]  /*0490*/  IMAD.MOV.U32 R5, RZ, RZ, 0x780 ;  /* 0x00000780ff057424 */ /* 0x000fca00078e00ff */
[----:B-1----:R-:W-:-:S05]  /*04a0*/  LOP3.LUT R2, R2, 0x300, R5, 0xd8, !PT ;  /* 0x0000030002027812 */ /* 0x002fca00078ed805 */
[----:B------:R1:W-:Y:S02]  /*04b0*/  STS [UR59+0x8], R2 ;  /* 0x00000802ff007988 */ /* 0x0003e4000800083b */
.L_x_8:
[----:B------:R-:W-:Y:S05]  /*04c0*/  @P1 BRA `(.L_x_10) ;  /* 0x0000000000281947 */ /* 0x000fea0003800000 */
[----:B-1----:R-:W1:Y:S02]  /*04d0*/  LDS R2, [UR59+0x8] ;  /* 0x0000083bff027984 */ /* 0x002e640008000800 */
[----:B-1----:R-:W-:-:S05]  /*04e0*/  LOP3.LUT R2, R2, 0x1800, RZ, 0xb8, !PT ;  /* 0x0000180002027812 */ /* 0x002fca00078eb8ff */
[----:B------:R2:W-:Y:S02]  /*04f0*/  STS [UR59+0x8], R2 ;  /* 0x00000802ff007988 */ /* 0x0005e4000800083b */
.L_x_9:
[----:B------:R-:W-:Y:S05]  /*0500*/  @P1 BREAK B0 ;  /* 0x0000000000001942 */ /* 0x000fea0003800000 */
[----:B------:R-:W-:Y:S05]  /*0510*/  @P1 BRA `(.L_x_11) ;  /* 0x0000000000241947 */ /* 0x000fea0003800000 */
[----:B------:R-:W3:Y:S01]  /*0520*/  LDS R5, [UR59+0x8] ;  /* 0x0000083bff057984 */ /* 0x000ee20008000800 */
[----:B-12---:R-:W-:-:S05]  /*0530*/  IMAD.MOV.U32 R2, RZ, RZ, 0x6000 ;  /* 0x00006000ff027424 */ /* 0x006fca00078e00ff */
[----:B---3--:R-:W-:-:S04]  /*0540*/  LOP3.LUT R2, R5, 0x6000, R2, 0xd8, !PT ;  /* 0x0000600005027812 */ /* 0x008fc800078ed802 */
[----:B------:R-:W-:-:S05]  /*0550*/  LOP3.LUT R2, R2, 0x400000, RZ, 0xb8, !PT ;  /* 0x0040000002027812 */ /* 0x000fca00078eb8ff */
[----:B------:R2:W-:Y:S02]  /*0560*/  STS [UR59+0x8], R2 ;  /* 0x00000802ff007988 */ /* 0x0005e4000800083b */
.L_x_10:
[----:B------:R-:W-:Y:S05]  /*0570*/  BSYNC B0 ;  /* 0x0000000000007941 */ /* 0x000fea0003800000 */
.L_x_7:
[----:B-12---:R-:W1:Y:S02]  /*0580*/  @!P1 LDS R2, [UR59+0x8] ;  /* 0x0000083bff029984 */ /* 0x006e640008000800 */
[----:B-1----:R-:W-:-:S05]  /*0590*/  @!P1 LOP3.LUT R2, R2, 0x8000, RZ, 0xb8, !PT ;  /* 0x0000800002029812 */ /* 0x002fca00078eb8ff */
[----:B------:R3:W-:Y:S02]  /*05a0*/  @!P1 STS [UR59+0x8], R2 ;  /* 0x00000802ff009988 */ /* 0x0007e4000800083b */
.L_x_11:
[----:B------:R-:W-:Y:S05]  /*05b0*/  BSYNC B1 ;  /* 0x0000000000017941 */ /* 0x000fea0003800000 */
.L_x_6:
[----:B------:R-:W-:Y:S05]  /*05c0*/  WARPSYNC.ALL ;  /* 0x0000000000007948 */ /* 0x000fea0003800000 */
[----:B------:R-:W4:Y:S02]  /*05d0*/  LDC R7, c[0x0][0x22c] ;  /* 0x00008b00ff077b82 */ /* 0x000f240000000800 */
[----:B----4-:R-:W-:Y:S01]  /*05e0*/  VIADD R7, R7, 0xffffffff ;  /* 0xffffffff07077836 */ /* 0x010fe20000000000 */
[----:B------:R-:W-:Y:S06]  /*05f0*/  @P0 BRA `(.L_x_12) ;  /* 0x0000000000280947 */ /* 0x000fec0003800000 */
[----:B-123--:R-:W1:Y:S01]  /*0600*/  S2R R2, SR_LANEID ;  /* 0x0000000000027919 */ /* 0x00ee620000000000 */
[----:B------:R-:W-:Y:S05]  /*0610*/  WARPSYNC.ALL ;  /* 0x0000000000007948 */ /* 0x000fea0003800000 */
[----:B-1----:R-:W-:-:S05]  /*0620*/  IMAD.SHL.U32 R2, R2, 0x4, RZ ;  /* 0x0000000402027824 */ /* 0x002fca00078e00ff */
[----:B------:R-:W1:Y:S01]  /*0630*/  LDS R9, [R2+UR59] ;  /* 0x0000003b02097984 */ /* 0x000e620008000800 */
[----:B------:R-:W-:-:S05]  /*0640*/  IADD3 R4, P2, R2, UR4, RZ ;  /* 0x0000000402047c10 */ /* 0x000fca000ff5e0ff */
[----:B------:R-:W-:-:S05]  /*0650*/  IMAD.X R5, RZ, RZ, UR5, P2 ;  /* 0x00000005ff057e24 */ /* 0x000fca00090e06ff */
[----:B-1----:R4:W5:Y:S01]  /*0660*/  ATOMG.E.EXCH.STRONG.GPU PT, RZ, [R4], R9 ;  /* 0x0000000904ff73a8 */ /* 0x00296200041ee100 */
[----:B------:R-:W-:-:S04]  /*0670*/  DEPBAR {5,4,3,2,1,0} ;  /* 0x0000003f0000791a */ /* 0x000fc80000000000 */
[----:B------:R4:W-:Y:S01]  /*0680*/  UTMACCTL.IV [UR4] ;  /* 0x00000000040079b9 */ /* 0x0009e20008000000 */
[----:B------:R-:W-:Y:S01]  /*0690*/  NOP ;  /* 0x0000000000007918 */ /* 0x000fe20000000000 */
.L_x_12:
[----:B------:R-:W-:Y:S05]  /*06a0*/  @P0 BRA `(.L_x_13) ;  /* 0x00000000000c0947 */ /* 0x000fea0003800000 */
[----:B------:R0:W-:Y:S01]  /*06b0*/  UTMACMDFLUSH ;  /* 0x00000000000079b7 */ /* 0x0001e20000000000 */
[----:B------:R-:W-:Y:S05]  /*06c0*/  @P0 BRA `(.L_x_13) ;  /* 0x0000000000040947 */ /* 0x000fea0003800000 */
[----:B------:R-:W-:-:S04]  /*06d0*/  DEPBAR.LE SB0, 0x0 ;  /* 0x000080000000791a */ /* 0x000fc80000000000 */
.L_x_13:
[----:B------:R-:W-:Y:S05]  /*06e0*/  WARPSYNC.ALL ;  /* 0x0000000000007948 */ /* 0x000fea0003800000 */
[----:B-----5:R-:W-:Y:S06]  /*06f0*/  BAR.SYNC.DEFER_BLOCKING 0x0 ;  /* 0x0000000000007b1d */ /* 0x020fec0000010000 */
[----:B------:R-:W-:Y:S02]  /*0700*/  BSSY B1, `(.L_x_14) ;  /* 0x000000b000017945 */ /* 0x000fe40003800000 */
[----:B------:R-:W-:Y:S06]  /*0710*/  BAR.SYNC.DEFER_BLOCKING 0x0 ;  /* 0x0000000000007b1d */ /* 0x000fec0000010000 */
[----:B------:R1:W-:Y:S01]  /*0720*/  @!P0 STS [R12], RZ ;  /* 0x000000ff0c008388 */ /* 0x0003e20000000800 */
[----:B------:R-:W-:Y:S01]  /*0730*/  NOP ;  /* 0x0000000000007918 */ /* 0x000fe20000000000 */
[----:B------:R-:W-:Y:S05]  /*0740*/  @P1 BRA `(.L_x_15) ;  /* 0x0000000000181947 */ /* 0x000fea0003800000 */
[----:B-123--:R-:W1:Y:S01]  /*0750*/  LDS R2, [UR59+0x8] ;  /* 0x0000083bff027984 */ /* 0x00ee620008000800 */
[----:B------:R-:W2:Y:S01]  /*0760*/  LDC.64 R10, c[0x0][0x218] ;  /* 0x00008600ff0a7b82 */ /* 0x000ea20000000a00 */
[----:B----4-:R-:W-:Y:S02]  /*0770*/  IMAD.MOV.U32 R5, RZ, RZ, 0x70 ;  /* 0x00000070ff057424 */ /* 0x010fe400078e00ff */
[----:B--2---:R2:W-:Y:S03]  /*0780*/  STS.64 [UR59], R10 ;  /* 0x0000000aff007988 */ /* 0x0045e60008000a3b */
[----:B-1----:R-:W-:-:S05]  /*0790*/  LOP3.LUT R2, R2, 0x10, R5, 0xd8, !PT ;  /* 0x0000001002027812 */ /* 0x002fca00078ed805 */
[----:B------:R2:W-:Y:S02]  /*07a0*/  STS [UR59+0x8], R2 ;  /* 0x00000802ff007988 */ /* 0x0005e4000800083b */
.L_x_15:
[----:B----4-:R-:W-:Y:S05]  /*07b0*/  BSYNC B1 ;  /* 0x0000000000017941 */ /* 0x010fea0003800000 */
.L_x_14:
[----:B------:R-:W-:Y:S04]  /*07c0*/  BSSY B1, `(.L_x_16) ;  /* 0x000000a000017945 */ /* 0x000fe80003800000 */
[----:B------:R-:W-:Y:S05]  /*07d0*/  @P1 BRA `(.L_x_17) ;  /* 0x0000000000201947 */ /* 0x000fea0003800000 */
[----:B-123--:R-:W1:Y:S01]  /*07e0*/  LDS R2, [UR59+0x34] ;  /* 0x0000343bff027984 */ /* 0x00ee620008000800 */
[----:B------:R-:W-:Y:S02]  /*07f0*/  IMAD.MOV.U32 R9, RZ, RZ, 0x3f000000 ;  /* 0x3f000000ff097424 */ /* 0x000fe400078e00ff */
[----:B------:R-:W-:Y:S01]  /*0800*/  @!P1 IMAD.MOV.U32 R4, RZ, RZ, 0x7f ;  /* 0x0000007fff049424 */ /* 0x000fe200078e00ff */
[----:B------:R-:W2:Y:S02]  /*0810*/  @!P1 LDS R5, [UR59+0x38] ;  /* 0x0000383bff059984 */ /* 0x000ea40008000800 */
[----:B-1----:R-:W-:Y:S02]  /*0820*/  LOP3.LUT R2, R2, 0xff000000, R9, 0xb8, !PT ;  /* 0xff00000002027812 */ /* 0x002fe400078eb809 */
[----:B--2---:R-:W-:-:S03]  /*0830*/  @!P1 LOP3.LUT R4, R5, 0xff, R4, 0xb8, !PT ;  /* 0x000000ff05049812 */ /* 0x004fc600078eb804 */
[----:B------:R4:W-:Y:S04]  /*0840*/  STS [UR59+0x34], R2 ;  /* 0x00003402ff007988 */ /* 0x0009e8000800083b */
[----:B------:R4:W-:Y:S02]  /*0850*/  @!P1 STS [UR59+0x38], R4 ;  /* 0x00003804ff009988 */ /* 0x0009e4000800083b */
.L_x_17:
[----:B------:R-:W-:Y:S05]  /*0860*/  BSYNC B1 ;  /* 0x0000000000017941 */ /* 0x000fea0003800000 */
.L_x_16:
[----:B------:R-:W-:Y:S04]  /*0870*/  BSSY B1, `(.L_x_18) ;  /* 0x0000004000017945 */ /* 0x000fe80003800000 */
[----:B------:R-:W-:Y:S05]  /*0880*/  @P1 BRA `(.L_x_19) ;  /* 0x0000000000081947 */ /* 0x000fea0003800000 */
[----:B------:R1:W-:Y:S04]  /*0890*/  STS [UR59+0x24], R8 ;  /* 0x00002408ff007988 */ /* 0x0003e8000800083b */
[----:B------:R1:W-:Y:S02]  /*08a0*/  STS [UR59+0x20], R7 ;  /* 0x00002007ff007988 */ /* 0x0003e4000800083b */
.L_x_19:
[----:B------:R-:W-:Y:S05]  /*08b0*/  BSYNC B1 ;  /* 0x0000000000017941 */ /* 0x000fea0003800000 */
.L_x_18:
[----:B------:R-:W-:Y:S04]  /*08c0*/  BSSY B1, `(.L_x_20) ;  /* 0x000000e000017945 */ /* 0x000fe80003800000 */
[----:B------:R-:W-:Y:S05]  /*08d0*/  @P1 BRA `(.L_x_21) ;  /* 0x0000000000301947 */ /* 0x000fea0003800000 */
[----:B----4-:R-:W4:Y:S01]  /*08e0*/  LDS R4, [UR59+0x34] ;  /* 0x0000343bff047984 */ /* 0x010f220008000800 */
[----:B--2---:R-:W2:Y:S03]  /*08f0*/  LDC.64 R10, c[0x0][0x240] ;  /* 0x00009000ff0a7b82 */ /* 0x004ea60000000a00 */
[----:B-1-3--:R-:W1:Y:S01]  /*0900*/  LDS R2, [UR59+0x1c] ;  /* 0x00001c3bff027984 */ /* 0x00ae620008000800 */
[C---:B--2---:R-:W-:Y:S01]  /*0910*/  SHF.L.U64.HI R8, R10.reuse, 0x1, R11 ;  /* 0x000000010a087819 */ /* 0x044fe2000001020b */
[----:B------:R-:W-:-:S03]  /*0920*/  IMAD.SHL.U32 R5, R10, 0x2, RZ ;  /* 0x000000020a057824 */ /* 0x000fc600078e00ff */
[--C-:B------:R-:W-:Y:S02]  /*0930*/  SHF.R.U32.HI R9, RZ, 0x4, R8.reuse ;  /* 0x00000004ff097819 */ /* 0x100fe40000011608 */
[----:B------:R-:W-:-:S05]  /*0940*/  SHF.R.U64 R5, R5, 0x4, R8 ;  /* 0x0000000405057819 */ /* 0x000fca0000001208 */
[----:B------:R2:W-:Y:S01]  /*0950*/  STS [UR59+0xc], R5 ;  /* 0x00000c05ff007988 */ /* 0x0005e2000800083b */
[----:B----4-:R-:W-:Y:S02]  /*0960*/  LOP3.LUT R4, R4, 0x7, RZ, 0xb8, !PT ;  /* 0x0000000704047812 */ /* 0x010fe400078eb8ff */
[----:B-1----:R-:W-:-:S03]  /*0970*/  LOP3.LUT R2, R2, 0xf, R9, 0xb8, !PT ;  /* 0x0000000f02027812 */ /* 0x002fc600078eb809 */
[----:B------:R2:W-:Y:S04]  /*0980*/  STS [UR59+0x34], R4 ;  /* 0x00003404ff007988 */ /* 0x0005e8000800083b */
[----:B------:R2:W-:Y:S02]  /*0990*/  STS [UR59+0x1c], R2 ;  /* 0x00001c02ff007988 */ /* 0x0005e4000800083b */
.L_x_21:
[----:B------:R-:W-:Y:S05]  /*09a0*/  BSYNC B1 ;  /* 0x0000000000017941 */ /* 0x000fea0003800000 */
.L_x_20:
[----:B------:R-:W-:Y:S04]  /*09b0*/  BSSY B2, `(.L_x_22) ;  /* 0x000001a000027945 */ /* 0x000fe80003800000 */
[----:B------:R-:W-:Y:S04]  /*09c0*/  BSSY B1, `(.L_x_23) ;  /* 0x0000015000017945 */ /* 0x000fe80003800000 */
[----:B------:R-:W-:Y:S05]  /*09d0*/  @P1 BRA `(.L_x_24) ;  /* 0x0000000000201947 */ /* 0x000fea0003800000 */
[----:B-1234-:R-:W1:Y:S02]  /*09e0*/  LDS R2, [UR59+0x34] ;  /* 0x0000343bff027984 */ /* 0x01ee640008000800 */
[----:B-1----:R-:W-:-:S05]  /*09f0*/  LOP3.LUT R2, R2, 0x38, RZ, 0xb8, !PT ;  /* 0x0000003802027812 */ /* 0x002fca00078eb8ff */
[----:B------:R1:W-:Y:S01]  /*0a00*/  STS [UR59+0x34], R2 ;  /* 0x00003402ff007988 */ /* 0x0003e2000800083b */
[----:B------:R-:W-:Y:S05]  /*0a10*/  @P1 BRA `(.L_x_25) ;  /* 0x0000000000201947 */ /* 0x000fea0003800000 */
[----:B-1----:R-:W1:Y:S01]  /*0a20*/  LDS R2, [UR59+0x8] ;  /* 0x0000083bff027984 */ /* 0x002e620008000800 */
[----:B------:R-:W-:-:S05]  /*0a30*/  IMAD.MOV.U32 R5, RZ, RZ, 0x780 ;  /* 0x00000780ff057424 */ /* 0x000fca00078e00ff */
[----:B-1----:R-:W-:-:S05]  /*0a40*/  LOP3.LUT R2, R2, 0x300, R5, 0xd8, !PT ;  /* 0x0000030002027812 */ /* 0x002fca00078ed805 */
[----:B------:R1:W-:Y:S02]  /*0a50*/  STS [UR59+0x8], R2 ;  /* 0x00000802ff007988 */ /* 0x0003e4000800083b */
.L_x_24:
[----:B------:R-:W-:Y:S05]  /*0a60*/  @P1 BRA `(.L_x_26) ;  /* 0x0000000000281947 */ /* 0x000fea0003800000 */
[----:B-1234-:R-:W1:Y:S02]  /*0a70*/  LDS R2, [UR59+0x8] ;  /* 0x0000083bff027984 */ /* 0x01ee640008000800 */
[----:B-1----:R-:W-:-:S05]  /*0a80*/  LOP3.LUT R2, R2, 0x1800, RZ, 0xb8, !PT ;  /* 0x0000180002027812 */ /* 0x002fca00078eb8ff */
[----:B------:R2:W-:Y:S02]  /*0a90*/  STS [UR59+0x8], R2 ;  /* 0x00000802ff007988 */ /* 0x0005e4000800083b */
.L_x_25:
[----:B------:R-:W-:Y:S05]  /*0aa0*/  @P1 BREAK B1 ;  /* 0x0000000000011942 */ /* 0x000fea0003800000 */
[----:B------:R-:W-:Y:S05]  /*0ab0*/  @P1 BRA `(.L_x_27) ;  /* 0x0000000000241947 */ /* 0x000fea0003800000 */
[----:B-12---:R-:W1:Y:S01]  /*0ac0*/  LDS R2, [UR59+0x8] ;  /* 0x0000083bff027984 */ /* 0x006e620008000800 */
[----:B------:R-:W-:-:S05]  /*0ad0*/  IMAD.MOV.U32 R5, RZ, RZ, 0x6000 ;  /* 0x00006000ff057424 */ /* 0x000fca00078e00ff */
[----:B-1----:R-:W-:-:S04]  /*0ae0*/  LOP3.LUT R2, R2, 0x6000, R5, 0xd8, !PT ;  /* 0x0000600002027812 */ /* 0x002fc800078ed805 */
[----:B------:R-:W-:-:S05]  /*0af0*/  LOP3.LUT R2, R2, 0x400000, RZ, 0xb8, !PT ;  /* 0x0040000002027812 */ /* 0x000fca00078eb8ff */
[----:B------:R1:W-:Y:S02]  /*0b00*/  STS [UR59+0x8], R2 ;  /* 0x00000802ff007988 */ /* 0x0003e4000800083b */
.L_x_26:
[----:B------:R-:W-:Y:S05]  /*0b10*/  BSYNC B1 ;  /* 0x0000000000017941 */ /* 0x000fea0003800000 */
.L_x_23:
[----:B-1234-:R-:W1:Y:S02]  /*0b20*/  @!P1 LDS R2, [UR59+0x8] ;  /* 0x0000083bff029984 */ /* 0x01ee640008000800 */
[----:B-1----:R-:W-:-:S05]  /*0b30*/  @!P1 LOP3.LUT R2, R2, 0x8000, RZ, 0xb8, !PT ;  /* 0x0000800002029812 */ /* 0x002fca00078eb8ff */
[----:B------:R3:W-:Y:S02]  /*0b40*/  @!P1 STS [UR59+0x8], R2 ;  /* 0x00000802ff009988 */ /* 0x0007e4000800083b */
.L_x_27:
[----:B------:R-:W-:Y:S05]  /*0b50*/  BSYNC B2 ;  /* 0x0000000000027941 */ /* 0x000fea0003800000 */
.L_x_22:
[----:B------:R-:W-:Y:S05]  /*0b60*/  WARPSYNC.ALL ;  /* 0x0000000000007948 */ /* 0x000fea0003800000 */
[----:B------:R-:W-:-:S04]  /*0b70*/  UIADD3 UR7, UR8, 0x80, URZ ;  /* 0x0000008008077890 */ /* 0x000fc8000fffe03f */
[----:B------:R-:W-:-:S04]  /*0b80*/  UIADD3 UR6, UP0, UR7, UR52, URZ ;  /* 0x0000003407067290 */ /* 0x000fc8000ff1e03f */
[----:B------:R-:W-:Y:S01]  /*0b90*/  ULEA.HI.X.SX32 UR7, UR7, UR53, 0x1, UP0 ;  /* 0x0000003507077291 */ /* 0x000fe200080f0e3f */
[----:B------:R-:W-:Y:S11]  /*0ba0*/  @P0 BRA `(.L_x_28) ;  /* 0x0000000000280947 */ /* 0x000ff60003800000 */
        /* <DEDUP_REMOVED lines=10> */
.L_x_28:
[----:B------:R-:W-:Y:S05]  /*0c50*/  @P0 BRA `(.L_x_29) ;  /* 0x00000000000c0947 */ /* 0x000fea0003800000 */
[----:B------:R0:W-:Y:S01]  /*0c60*/  UTMACMDFLUSH ;  /* 0x00000000000079b7 */ /* 0x0001e20000000000 */
[----:B------:R-:W-:Y:S05]  /*0c70*/  @P0 BRA `(.L_x_29) ;  /* 0x0000000000040947 */ /* 0x000fea0003800000 */
[----:B------:R-:W-:-:S04]  /*0c80*/  DEPBAR.LE SB0, 0x0 ;  /* 0x000080000000791a */ /* 0x000fc80000000000 */
.L_x_29:
        /* <DEDUP_REMOVED lines=8> */
[----:B----4-:R-:W2:Y:S01]  /*0d10*/  LDC.64 R8, c[0x0][0x220] ;  /* 0x00008800ff087b82 */ /* 0x010ea20000000a00 */
[----:B------:R-:W-:Y:S02]  /*0d20*/  IMAD.MOV.U32 R5, RZ, RZ, 0x70 ;  /* 0x00000070ff057424 */ /* 0x000fe400078e00ff */
[----:B--2---:R2:W-:Y:S03]  /*0d30*/  STS.64 [UR59], R8 ;  /* 0x00000008ff007988 */ /* 0x0045e60008000a3b */
[----:B-1----:R-:W-:-:S05]  /*0d40*/  LOP3.LUT R2, R2, 0x10, R5, 0xd8, !PT ;  /* 0x0000001002027812 */ /* 0x002fca00078ed805 */
[----:B------:R2:W-:Y:S02]  /*0d50*/  STS [UR59+0x8], R2 ;  /* 0x00000802ff007988 */ /* 0x0005e4000800083b */
.L_x_31:
[----:B----4-:R-:W-:Y:S05]  /*0d60*/  BSYNC B2 ;  /* 0x0000000000027941 */ /* 0x010fea0003800000 */
.L_x_30:
[----:B------:R-:W-:Y:S04]  /*0d70*/  BSSY B3, `(.L_x_32) ;  /* 0x0000011000037945 */ /* 0x000fe80003800000 */
[----:B------:R-:W-:Y:S04]  /*0d80*/  BSSY B2, `(.L_x_33) ;  /* 0x000000e000027945 */ /* 0x000fe80003800000 */
[----:B------:R-:W-:Y:S05]  /*0d90*/  @P1 BRA `(.L_x_34) ;  /* 0x0000000000241947 */ /* 0x000fea0003800000 */
[----:B-123--:R-:W1:Y:S01]  /*0da0*/  LDS R2, [UR59+0x34] ;  /* 0x0000343bff027984 */ /* 0x00ee620008000800 */
[----:B------:R-:W-:-:S05]  /*0db0*/  IMAD.MOV.U32 R5, RZ, RZ, 0x3f000000 ;  /* 0x3f000000ff057424 */ /* 0x000fca00078e00ff */
[----:B-1----:R-:W-:-:S05]  /*0dc0*/  LOP3.LUT R2, R2, 0xff000000, R5, 0xb8, !PT ;  /* 0xff00000002027812 */ /* 0x002fca00078eb805 */
[----:B------:R1:W-:Y:S01]  /*0dd0*/  STS [UR59+0x34], R2 ;  /* 0x00003402ff007988 */ /* 0x0003e2000800083b */
[----:B------:R-:W-:Y:S05]  /*0de0*/  @P1 BRA `(.L_x_35) ;  /* 0x00000000001c1947 */ /* 0x000fea0003800000 */
[----:B-1----:R-:W1:Y:S01]  /*0df0*/  LDS R2, [UR59+0x38] ;  /* 0x0000383bff027984 */ /* 0x002e620008000800 */
[----:B------:R-:W-:-:S05]  /*0e00*/  IMAD.MOV.U32 R5, RZ, RZ, 0xff ;  /* 0x000000ffff057424 */ /* 0x000fca00078e00ff */
[----:B-1----:R-:W-:-:S05]  /*0e10*/  LOP3.LUT R2, R2, 0xff, R5, 0xb8, !PT ;  /* 0x000000ff02027812 */ /* 0x002fca00078eb805 */
[----:B------:R4:W-:Y:S02]  /*0e20*/  STS [UR59+0x38], R2 ;  /* 0x00003802ff007988 */ /* 0x0009e4000800083b */
.L_x_34:
[----:B------:R-:W-:Y:S05]  /*0e30*/  @P1 BREAK B2 ;  /* 0x0000000000021942 */ /* 0x000fea0003800000 */
[----:B------:R-:W-:Y:S05]  /*0e40*/  @P1 BRA `(.L_x_36) ;  /* 0x00000000000c1947 */ /* 0x000fea0003800000 */
[----:B------:R1:W-:Y:S02]  /*0e50*/  STS [UR59+0x20], R7 ;  /* 0x00002007ff007988 */ /* 0x0003e4000800083b */
.L_x_35:
[----:B------:R-:W-:Y:S05]  /*0e60*/  BSYNC B2 ;  /* 0x0000000000027941 */ /* 0x000fea0003800000 */
.L_x_33:
[----:B------:R1:W-:Y:S02]  /*0e70*/  @!P1 STS [UR59+0x24], R6 ;  /* 0x00002406ff009988 */ /* 0x0003e4000800083b */
.L_x_36:
[----:B------:R-:W-:Y:S05]  /*0e80*/  BSYNC B3 ;  /* 0x0000000000037941 */ /* 0x000fea0003800000 */
.L_x_32:
[----:B------:R-:W-:Y:S05]  /*0e90*/  WARPSYNC.ALL ;  /* 0x0000000000007948 */ /* 0x000fea0003800000 */
[----:B------:R-:W-:Y:S04]  /*0ea0*/  BSSY B3, `(.L_x_37) ;  /* 0x000000e000037945 */ /* 0x000fe80003800000 */
[----:B------:R-:W-:Y:S05]  /*0eb0*/  @P1 BRA `(.L_x_38) ;  /* 0x0000000000301947 */ /* 0x000fea0003800000 */
[----:B------:R-:W5:Y:S01]  /*0ec0*/  LDS R4, [UR59+0x34] ;  /* 0x0000343bff047984 */ /* 0x000f620008000800 */
[----:B--2---:R-:W2:Y:S03]  /*0ed0*/  LDC.64 R8, c[0x0][0x248] ;  /* 0x00009200ff087b82 */ /* 0x004ea60000000a00 */
[----:B-1-34-:R-:W1:Y:S01]  /*0ee0*/  LDS R2, [UR59+0x1c] ;  /* 0x00001c3bff027984 */ /* 0x01ae620008000800 */
[C---:B--2---:R-:W-:Y:S01]  /*0ef0*/  SHF.L.U64.HI R6, R8.reuse, 0x1, R9 ;  /* 0x0000000108067819 */ /* 0x044fe20000010209 */
[----:B------:R-:W-:-:S03]  /*0f00*/  IMAD.SHL.U32 R5, R8, 0x2, RZ ;  /* 0x0000000208057824 */ /* 0x000fc600078e00ff */
[--C-:B------:R-:W-:Y:S02]  /*0f10*/  SHF.R.U32.HI R7, RZ, 0x4, R6.reuse ;  /* 0x00000004ff077819 */ /* 0x100fe40000011606 */
[----:B------:R-:W-:-:S05]  /*0f20*/  SHF.R.U64 R5, R5, 0x4, R6 ;  /* 0x0000000405057819 */ /* 0x000fca0000001206 */
[----:B------:R2:W-:Y:S01]  /*0f30*/  STS [UR59+0xc], R5 ;  /* 0x00000c05ff007988 */ /* 0x0005e2000800083b */
[----:B-----5:R-:W-:Y:S02]  /*0f40*/  LOP3.LUT R4, R4, 0x7, RZ, 0xb8, !PT ;  /* 0x0000000704047812 */ /* 0x020fe400078eb8ff */
[----:B-1----:R-:W-:-:S03]  /*0f50*/  LOP3.LUT R2, R2, 0xf, R7, 0xb8, !PT ;  /* 0x0000000f02027812 */ /* 0x002fc600078eb807 */
[----:B------:R2:W-:Y:S04]  /*0f60*/  STS [UR59+0x34], R4 ;  /* 0x00003404ff007988 */ /* 0x0005e8000800083b */
[----:B------:R2:W-:Y:S02]  /*0f70*/  STS [UR59+0x1c], R2 ;  /* 0x00001c02ff007988 */ /* 0x0005e4000800083b */
.L_x_38:
[----:B------:R-:W-:Y:S05]  /*0f80*/  BSYNC B3 ;  /* 0x0000000000037941 */ /* 0x000fea0003800000 */
.L_x_37:
        /* <DEDUP_REMOVED lines=11> */
.L_x_41:
[----:B------:R-:W-:Y:S05]  /*1040*/  @P1 BRA `(.L_x_43) ;  /* 0x0000000000281947 */ /* 0x000fea0003800000 */
[----:B-1234-:R-:W1:Y:S02]  /*1050*/  LDS R2, [UR59+0x8] ;  /* 0x0000083bff027984 */ /* 0x01ee640008000800 */
[----:B-1----:R-:W-:-:S05]  /*1060*/  LOP3.LUT R2, R2, 0x1800, RZ, 0xb8, !PT ;  /* 0x0000180002027812 */ /* 0x002fca00078eb8ff */
[----:B------:R2:W-:Y:S02]  /*1070*/  STS [UR59+0x8], R2 ;  /* 0x00000802ff007988 */ /* 0x0005e4000800083b */
.L_x_42:
[----:B------:R-:W-:Y:S05]  /*1080*/  @P1 BREAK B4 ;  /* 0x0000000000041942 */ /* 0x000fea0003800000 */
[----:B------:R-:W-:Y:S05]  /*1090*/  @P1 BRA `(.L_x_44) ;  /* 0x0000000000241947 */ /* 0x000fea0003800000 */
[----:B-12---:R-:W1:Y:S01]  /*10a0*/  LDS R2, [UR59+0x8] ;  /* 0x0000083bff027984 */ /* 0x006e620008000800 */
[----:B------:R-:W-:-:S05]  /*10b0*/  IMAD.MOV.U32 R5, RZ, RZ, 0x6000 ;  /* 0x00006000ff057424 */ /* 0x000fca00078e00ff */
[----:B-1----:R-:W-:-:S04]  /*10c0*/  LOP3.LUT R2, R2, 0x6000, R5, 0xd8, !PT ;  /* 0x0000600002027812 */ /* 0x002fc800078ed805 */
[----:B------:R-:W-:-:S05]  /*10d0*/  LOP3.LUT R2, R2, 0x400000, RZ, 0xb8, !PT ;  /* 0x0040000002027812 */ /* 0x000fca00078eb8ff */
[----:B------:R1:W-:Y:S02]  /*10e0*/  STS [UR59+0x8], R2 ;  /* 0x00000802ff007988 */ /* 0x0003e4000800083b */
.L_x_43:
[----:B------:R-:W-:Y:S05]  /*10f0*/  BSYNC B4 ;  /* 0x0000000000047941 */ /* 0x000fea0003800000 */
.L_x_40:
[----:B-1234-:R-:W1:Y:S02]  /*1100*/  @!P1 LDS R2, [UR59+0x8] ;  /* 0x0000083bff029984 */ /* 0x01ee640008000800 */
[----:B-1----:R-:W-:-:S05]  /*1110*/  @!P1 LOP3.LUT R2, R2, 0x8000, RZ, 0xb8, !PT ;  /* 0x0000800002029812 */ /* 0x002fca00078eb8ff */
[----:B------:R3:W-:Y:S02]  /*1120*/  @!P1 STS [UR59+0x8], R2 ;  /* 0x00000802ff009988 */ /* 0x0007e4000800083b */
.L_x_44:
[----:B------:R-:W-:Y:S05]  /*1130*/  BSYNC B3 ;  /* 0x0000000000037941 */ /* 0x000fea0003800000 */
.L_x_39:
[----:B------:R-:W-:Y:S05]  /*1140*/  WARPSYNC.ALL ;  /* 0x0000000000007948 */ /* 0x000fea0003800000 */
[----:B------:R4:W-:Y:S01]  /*1150*/  STL [R1+0x400], RZ ;  /* 0x000400ff01007387 */ /* 0x0009e20000100800 */
[----:B------:R-:W-:Y:S01]  /*1160*/  UIADD3 UR8, UR8, 0x100, URZ ;  /* 0x0000010008087890 */ /* 0x000fe2000fffe03f */
[----:B------:R-:W-:Y:S02]  /*1170*/  ISETP.GE.AND P2, PT, R13, 0x1, PT ;  /* 0x000000010d00780c */ /* 0x000fe40003f46270 */
[----:B------:R-:W-:Y:S01]  /*1180*/  SHF.R.U32.HI R6, RZ, 0x5, R245 ;  /* 0x00000005ff067819 */ /* 0x000fe200000116f5 */
[----:B------:R-:W-:-:S04]  /*1190*/  UIADD3 UR52, UP0, UR8, UR52, URZ ;  /* 0x0000003408347290 */ /* 0x000fc8000ff1e03f */
[----:B------:R-:W-:Y:S01]  /*11a0*/  ULEA.HI.X.SX32 UR53, UR8, UR53, 0x1, UP0 ;  /* 0x0000003508357291 */ /* 0x000fe200080f0e3f */
[----:B----4-:R-:W-:Y:S11]  /*11b0*/  @P0 BRA `(.L_x_45) ;  /* 0x0000000000280947 */ /* 0x010ff60003800000 */
        /* <DEDUP_REMOVED lines=10> */
.L_x_45:
[----:B------:R-:W-:Y:S05]  /*1260*/  @P0 BRA `(.L_x_46) ;  /* 0x00000000000c0947 */ /* 0x000fea0003800000 */
[----:B------:R0:W-:Y:S01]  /*1270*/  UTMACMDFLUSH ;  /* 0x00000000000079b7 */ /* 0x0001e20000000000 */
[----:B------:R-:W-:Y:S05]  /*1280*/  @P0 BRA `(.L_x_46) ;  /* 0x0000000000040947 */ /* 0x000fea0003800000 */
[----:B------:R-:W-:-:S04]  /*1290*/  DEPBAR.LE SB0, 0x0 ;  /* 0x000080000000791a */ /* 0x000fc80000000000 */
.L_x_46:
[----:B------:R1:W-:Y:S01]  /*12a0*/  STL [R1+0x404], RZ ;  /* 0x000404ff01007387 */ /* 0x0003e20000100800 */
[----:B------:R-:W-:Y:S05]  /*12b0*/  WARPSYNC.ALL ;  /* 0x0000000000007948 */ /* 0x000fea0003800000 */
[----:B------:R1:W-:Y:S01]  /*12c0*/  STL [R1+0x408], RZ ;  /* 0x000408ff01007387 */ /* 0x0003e20000100800 */
[----:B-----5:R-:W-:Y:S01]  /*12d0*/  VOTEU.ALL UP0, P1 ;  /* 0x00000000003f7886 */ /* 0x020fe20000800000 */
[----:B------:R-:W-:Y:S01]  /*12e0*/  UMOV UR8, 0x1 ;  /* 0x0000000100087882 */ /* 0x000fe20000000000 */
[----:B------:R-:W-:Y:S01]  /*12f0*/  VOTEU.ALL UP1, P1 ;  /* 0x00000000003f7886 */ /* 0x000fe20000820000 */
[----:B------:R1:W-:Y:S01]  /*1300*/  STL [R1+0x40c], RZ ;  /* 0x00040cff01007387 */ /* 0x0003e20000100800 */
[----:B------:R-:W-:Y:S01]  /*1310*/  VOTEU.ALL UP2, P1 ;  /* 0x00000000003f7886 */ /* 0x000fe20000840000 */
[----:B------:R-:W-:-:S04]  /*1320*/  @!UP0 UIADD3 UR12, -UR8, 0x100000, URZ ;  /* 0x00100000080c8890 */ /* 0x000fc8000fffe13f */
[----:B------:R-:W-:Y:S02]  /*1330*/  @!UP0 USHF.L.U32 UR13, UR12, 0xb, URZ ;  /* 0x0000000b0c0d8899 */ /* 0x000fe4000800063f */
[----:B------:R-:W-:Y:S01]  /*1340*/  @!UP0 USHF.L.U32 UR12, UR12, 0x1, URZ ;  /* 0x000000010c0c8899 */ /* 0x000fe2000800063f */
[----:B------:R-:W-:Y:S01]  /*1350*/  R2UR UR57, R6 ;  /* 0x00000000063972ca */ /* 0x000fe200000e0000 */
[----:B------:R1:W-:Y:S01]  /*1360*/  STL [R1+0x410], RZ ;  /* 0x000410ff01007387 */ /* 0x0003e20000100800 */
[----:B------:R-:W-:-:S04]  /*1370*/  @!UP0 UIADD3 UR14, -UR8, 0x100000, URZ ;  /* 0x00100000080e8890 */ /* 0x000fc8000fffe13f */
[----:B------:R-:W-:Y:S02]  /*1380*/  @!UP0 USHF.L.U32 UR15, UR14, 0xb, URZ ;  /* 0x0000000b0e0f8899 */ /* 0x000fe4000800063f */
[----:B------:R-:W-:Y:S01]  /*1390*/  @!UP0 USHF.L.U32 UR14, UR14, 0x1, URZ ;  /* 0x000000010e0e8899 */ /* 0x000fe2000800063f */
[----:B------:R-:W-:Y:S01]  /*13a0*/  CS2R R24, SRZ ;  /* 0x0000000000187805 */ /* 0x000fe2000001ff00 */
[----:B------:R-:W-:-:S04]  /*13b0*/  @!UP0 UIADD3 UR8, -UR8, 0x100000, URZ ;  /* 0x0010000008088890 */ /* 0x000fc8000fffe13f */
[----:B------:R-:W-:Y:S02]  /*13c0*/  @!UP0 USHF.L.U32 UR9, UR8, 0xb, URZ ;  /* 0x0000000b08098899 */ /* 0x000fe4000800063f */
[----:B------:R-:W-:Y:S01]  /*13d0*/  @!UP0 USHF.L.U32 UR8, UR8, 0x1, URZ ;  /* 0x0000000108088899 */ /* 0x000fe2000800063f */
[----:B------:R1:W-:Y:S01]  /*13e0*/  STL [R1+0x414], RZ ;  /* 0x000414ff01007387 */ /* 0x0003e20000100800 */
[----:B------:R-:W-:Y:S01]  /*13f0*/  VOTEU.ALL UP0, P1 ;  /* 0x00000000003f7886 */ /* 0x000fe20000800000 */
[----:B------:R-:W-:Y:S01]  /*1400*/  USHF.L.U32 UR58, UR54, 0x8, URZ ;  /* 0x00000008363a7899 */ /* 0x000fe2000800063f */
[----:B------:R-:W-:Y:S01]  /*1410*/  CS2R R26, SRZ ;  /* 0x00000000001a7805 */ /* 0x000fe2000001ff00 */
[----:B------:R1:W-:Y:S01]  /*1420*/  STL [R1+0x418], RZ ;  /* 0x000418ff01007387 */ /* 0x0003e20000100800 */
[----:B------:R-:W-:Y:S01]  /*1430*/  USHF.L.U32 UR11, UR55, 0x8, URZ ;  /* 0x00000008370b7899 */ /* 0x000fe2000800063f */
[----:B------:R-:W-:Y:S02]  /*1440*/  CS2R R28, SRZ ;  /* 0x00000000001c7805 */ /* 0x000fe4000001ff00 */
[----:B------:R-:W-:Y:S01]  /*1450*/  CS2R R30, SRZ ;  /* 0x00000000001e7805 */ /* 0x000fe2000001ff00 */
[----:B------:R1:W-:Y:S01]  /*1460*/  STL [R1+0x41c], RZ ;  /* 0x00041cff01007387 */ /* 0x0003e20000100800 */
[----:B------:R-:W-:-:S02]  /*1470*/  CS2R R32, SRZ ;  /* 0x0000000000207805 */ /* 0x000fc4000001ff00 */
[----:B------:R-:W-:Y:S02]  /*1480*/  CS2R R34, SRZ ;  /* 0x0000000000227805 */ /* 0x000fe4000001ff00 */
[----:B------:R-:W-:Y:S01]  /*1490*/  CS2R R36, SRZ ;  /* 0x0000000000247805 */ /* 0x000fe2000001ff00 */
[----:B------:R1:W-:Y:S01]  /*14a0*/  STL [R1+0x420], RZ ;  /* 0x000420ff01007387 */ /* 0x0003e20000100800 */
[----:B------:R-:W-:Y:S02]  /*14b0*/  CS2R R38, SRZ ;  /* 0x0000000000267805 */ /* 0x000fe4000001ff00 */
        /* <DEDUP_REMOVED lines=74> */
[----:B------:R1:W-:Y:S04]  /*1960*/  STL [R1+0x46c], RZ ;  /* 0x00046cff01007387 */ /* 0x0003e80000100800 */
        /* <DEDUP_REMOVED lines=228> */
[----:B------:R1:W-:Y:S04]  /*27b0*/  STL [R1], RZ ;  /* 0x000000ff01007387 */ /* 0x0003e80000100800 */
        /* <DEDUP_REMOVED lines=69> */
[----:B------:R1:W-:Y:S01]  /*2c10*/  STL [R1+0x118], RZ ;  /* 0x000118ff01007387 */ /* 0x0003e20000100800 */
[----:B------:R-:W-:Y:S06]  /*2c20*/  BAR.SYNC.DEFER_BLOCKING 0x0 ;  /* 0x0000000000007b1d */ /* 0x000fec0000010000 */
[----:B------:R1:W-:Y:S04]  /*2c30*/  STL [R1+0x11c], RZ ;  /* 0x00011cff01007387 */ /* 0x0003e80000100800 */
[----:B------:R1:W-:Y:S04]  /*2c40*/  STL [R1+0x120], RZ ;  /* 0x000120ff01007387 */ /* 0x0003e80000100800 */
[----:B------:R1:W-:Y:S04]  /*2c50*/  STL [R1+0x124], RZ ;  /* 0x000124ff01007387 */ /* 0x0003e80000100800 */
[----:B------:R1:W-:Y:S04]  /*2c60*/  STL [R1+0x128], RZ ;  /* 0x000128ff01007387 */ /* 0x0003e80000100800 */
[----:B------:R1:W-:Y:S04]  /*2c70*/  STL [R1+0x12c], RZ ;  /* 0x00012cff01007387 */ /* 0x0003e80000100800 */
[----:B------:R-:W2:Y:S02]  /*2c80*/  FENCE.VIEW.ASYNC.S ;  /* 0x00000000000073c6 */ /* 0x000ea40000000000 */
[----:B--2---:R1:W2:Y:S02]  /*2c90*/  @!UP0 SYNCS.EXCH.64 URZ, [UR59+0x60000], UR12 ;  /* 0x0600000c3b3f85b2 */ /* 0x0042a40008000100 */
        /* <DEDUP_REMOVED lines=20> */
[----:B--2---:R-:W-:Y:S06]  /*2de0*/  BAR.SYNC.DEFER_BLOCKING 0x0 ;  /* 0x0000000000007b1d */ /* 0x004fec0000010000 */
[----:B------:R1:W-:Y:S04]  /*2df0*/  STL [R1+0x180], RZ ;  /* 0x000180ff01007387 */ /* 0x0003e80000100800 */
[----:B------:R1:W-:Y:S04]  /*2e00*/  STL [R1+0x184], RZ ;  /* 0x000184ff01007387 */ /* 0x0003e80000100800 */
[----:B------:R1:W-:Y:S04]  /*2e10*/  STL [R1+0x188], RZ ;  /* 0x000188ff01007387 */ /* 0x0003e80000100800 */
[----:B------:R1:W-:Y:S04]  /*2e20*/  STL [R1+0x18c], RZ ;  /* 0x00018cff01007387 */ /* 0x0003e80000100800 */
[----:B------:R1:W-:Y:S01]  /*2e30*/  STL [R1+0x190], RZ ;  /* 0x000190ff01007387 */ /* 0x0003e20000100800 */
[----:B------:R1:W2:Y:S03]  /*2e40*/  @!UP1 SYNCS.EXCH.64 URZ, [UR59+0x60008], UR14 ;  /* 0x0600080e3b3f95b2 */ /* 0x0002a60008000100 */
        /* <DEDUP_REMOVED lines=28> */
[----:B------:R1:W-:Y:S01]  /*3010*/  STL [R1+0x1fc], RZ ;  /* 0x0001fcff01007387 */ /* 0x0003e20000100800 */
[----:B------:R-:W-:Y:S05]  /*3020*/  @!P2 BRA `(.L_x_47) ;  /* 0x0000004800e8a947 */ /* 0x000fea0003800000 */
[----:B------:R1:W-:Y:S01]  /*3030*/  STL [R1+0x400], RZ ;  /* 0x000400ff01007387 */ /* 0x0003e20000100800 */
[----:B------:R-:W-:Y:S02]  /*3040*/  CS2R R24, SRZ ;  /* 0x0000000000187805 */ /* 0x000fe4000001ff00 */
        /* <DEDUP_REMOVED lines=83> */
[----:B------:R-:W-:Y:S01]  /*3580*/  CS2R R150, SRZ ;  /* 0x0000000000967805 */ /* 0x000fe2000001ff00 */
[----:B------:R-:W-:Y:S01]  /*3590*/  UMOV UR56, URZ ;  /* 0x0000003f00387c82 */ /* 0x000fe20008000000 */
[----:B-1----:R-:W-:Y:S01]  /*35a0*/  UMOV UR15, URZ ;  /* 0x0000003f000f7c82 */ /* 0x002fe20008000000 */
        /* <DEDUP_REMOVED lines=361> */
[----:B--2---:R1:W-:Y:S02]  /*4c40*/  STL [R1+0x1fc], RZ ;  /* 0x0001fcff01007387 */ /* 0x0043e40000100800 */
.L_x_49:
[----:B------:R-:W-:Y:S01]  /*4c50*/  BAR.SYNC.DEFER_BLOCKING 0x0 ;  /* 0x0000000000007b1d */ /* 0x000fe20000010000 */
[----:B------:R-:W-:Y:S01]  /*4c60*/  ULEA UR20, UR56, UR59, 0x3 ;  /* 0x0000003b38147291 */ /* 0x000fe2000f8e183f */
[----:B---3--:R-:W-:Y:S01]  /*4c70*/  @!P1 IMAD.MOV.U32 R2, RZ, RZ, 0x20000 ;  /* 0x00020000ff029424 */ /* 0x008fe200078e00ff */
[----:B------:R-:W-:Y:S01]  /*4c80*/  ELECT P0, URZ, PT ;  /* 0x00000000003f782f */ /* 0x000fe20003800000 */
[----:B------:R-:W-:-:S03]  /*4c90*/  ULEA UR18, UR56, UR59, 0x10 ;  /* 0x0000003b38127291 */ /* 0x000fc6000f8e803f */
[----:B------:R-:W-:Y:S01]  /*4ca0*/  ISETP.LT.U32.AND P0, PT, R3, 0x40, P0 ;  /* 0x000000400300780c */ /* 0x000fe20000701070 */
[----:B------:R-:W-:Y:S02]  /*4cb0*/  ULOP3.LUT UR10, UR57, 0x1, URZ, 0xc0, !UPT ;  /* 0x00000001390a7892 */ /* 0x000fe4000f8ec03f */
[----:B------:R-:W-:Y:S02]  /*4cc0*/  UIADD3 UR9, UR20, 0x60000, URZ ;  /* 0x0006000014097890 */ /* 0x000fe4000fffe03f */
[----:B------:R-:W-:Y:S02]  /*4cd0*/  ULEA UR8, UR10, UR18, 0xf ;  /* 0x000000120a087291 */ /* 0x000fe4000f8e783f */
[----:B------:R-:W-:Y:S02]  /*4ce0*/  ULEA UR10, UR10, UR15, 0x6 ;  /* 0x0000000f0a0a7291 */ /* 0x000fe4000f8e303f */
[----:B------:R-:W-:Y:S02]  /*4cf0*/  ULOP3.LUT UR12, UR57, 0x3, URZ, 0xc0, !UPT ;  /* 0x00000003390c7892 */ /* 0x000fe4000f8ec03f */
[----:B------:R-:W-:-:S02]  /*4d00*/  UIADD3 UR19, UR18, 0x30000, URZ ;  /* 0x0003000012137890 */ /* 0x000fc4000fffe03f */
[----:B------:R-:W-:Y:S01]  /*4d10*/  VOTEU.ANY UP0, P0 ;  /* 0x00000000003f7886 */ /* 0x000fe20000000100 */
[----:B------:R-:W-:Y:S01]  /*4d20*/  VOTEU.ANY UP1, P0 ;  /* 0x00000000003f7886 */ /* 0x000fe20000020100 */
[----:B------:R-:W-:Y:S01]  /*4d30*/  ULEA UR14, UR12, UR58, 0x6 ;  /* 0x0000003a0c0e7291 */ /* 0x000fe2000f8e303f */
[----:B------:R2:W-:Y:S01]  /*4d40*/  @!P1 SYNCS.ARRIVE.TRANS64 RZ, [UR20+0x60000], R2 ;  /* 0x06000002ffff99a7 */ /* 0x0005e20008000014 */
[----:B------:R3:W-:Y:S06]  /*4d50*/  MEMBAR.ALL.CTA ;  /* 0x0000000000007992 */ /* 0x0007ec0000008000 */
[----:B---3--:R-:W3:Y:S01]  /*4d60*/  FENCE.VIEW.ASYNC.S ;  /* 0x00000000000073c6 */ /* 0x008ee20000000000 */
[----:B------:R-:W-:Y:S01]  /*4d70*/  @UP0 UMOV UR16, UR4 ;  /* 0x0000000400100c82 */ /* 0x000fe20008000000 */
[----:B------:R-:W-:Y:S01]  /*4d80*/  @UP0 UMOV UR17, UR5 ;  /* 0x0000000500110c82 */ /* 0x000fe20008000000 */
[----:B------:R-:W-:Y:S01]  /*4d90*/  ULEA UR12, UR12, UR19, 0xe ;  /* 0x000000130c0c7291 */ /* 0x000fe2000f8e703f */
[----:B------:R-:W-:Y:S01]  /*4da0*/  UMOV UR13, UR9 ;  /* 0x00000009000d7c82 */ /* 0x000fe20008000000 */
[----:B------:R-:W-:Y:S01]  /*4db0*/  USHF.R.U32.HI UR19, URZ, 0x4, UR19 ;  /* 0x000000043f137899 */ /* 0x000fe20008011613 */
[----:B--2---:R-:W-:Y:S01]  /*4dc0*/  SHF.L.U32 R2, R0, 0x1f, RZ ;  /* 0x0000001f00027819 */ /* 0x004fe200000006ff */
[----:B------:R-:W-:-:S02]  /*4dd0*/  USHF.R.U32.HI UR40, URZ, 0x4, UR18 ;  /* 0x000000043f287899 */ /* 0x000fc40008011612 */
[----:B------:R-:W-:Y:S02]  /*4de0*/  USGXT.U32 UR18, UR19, 0xe ;  /* 0x0000000e1312789a */ /* 0x000fe40008000000 */
[----:B------:R-:W-:Y:S02]  /*4df0*/  USGXT.U32 UR40, UR40, 0xe ;  /* 0x0000000e2828789a */ /* 0x000fe40008000000 */
[----:B------:R-:W-:Y:S01]  /*4e00*/  ULOP3.LUT UR42, UR18, 0x4000000, URZ, 0xfc, !UPT ;  /* 0x04000000122a7892 */ /* 0x000fe2000f8efc3f */
[----:B---3--:R-:W-:Y:S06]  /*4e10*/  BAR.SYNC.DEFER_BLOCKING 0x0 ;  /* 0x0000000000007b1d */ /* 0x008fec0000010000 */
[----:B------:R2:W-:Y:S02]  /*4e20*/  @UP1 UTMALDG.2D [UR8], [UR16] ;  /* 0x00000008100015b4 */ /* 0x0005e40008008000 */
[----:B------:R-:W-:Y:S06]  /*4e30*/  BAR.SYNC.DEFER_BLOCKING 0x0 ;  /* 0x0000000000007b1d */ /* 0x000fec0000010000 */
[----:B------:R2:W-:Y:S02]  /*4e40*/  UTMALDG.2D [UR12], [UR6] ;  /* 0x0000000c060075b4 */ /* 0x0005e40008008000 */
[----:B------:R-:W-:Y:S06]  /*4e50*/  BAR.SYNC.DEFER_BLOCKING 0x0 ;  /* 0x0000000000007b1d */ /* 0x000fec0000010000 */
[----:B------:R-:W3:Y:S02]  /*4e60*/  SYNCS.PHASECHK.TRANS64.TRYWAIT P0, [UR20+0x60000], R2 ;  /* 0x06000002ff0075a7 */ /* 0x000ee40008000154 */
[----:B--23-5:R-:W-:Y:S05]  /*4e70*/  @!P0 BRA `(.L_x_48) ;  /* 0x0000007000008947 */ /* 0x02cfea0003800000 */
.L_x_50:
[----:B------:R-:W-:Y:S01]  /*4e80*/  STL [R1+0x6d0], R245 ;  /* 0x0006d0f501007387 */ /* 0x000fe20000100800 */
[----:B------:R-:W-:Y:S01]  /*4e90*/  UMOV UR41, 0x40000040 ;  /* 0x4000004000297882 */ /* 0x000fe20000000000 */
[----:B------:R-:W-:Y:S01]  /*4ea0*/  UMOV UR43, 0x40000040 ;  /* 0x40000040002b7882 */ /* 0x000fe20000000000 */
[----:B------:R-:W-:Y:S01]  /*4eb0*/  UIADD3 UR44, UP0, UR40, 0x2, URZ ;  /* 0x00000002282c7890 */ /* 0x000fe2000ff1e03f */
[----:B------:R-:W-:Y:S01]  /*4ec0*/  STL.64 [R1+0x6c8], R150 ;  /* 0x0006c89601007387 */ /* 0x000fe20000100a00 */
[----:B------:R-:W-:Y:S01]  /*4ed0*/  UIADD3 UR46, UP1, UR18, 0x4000080, URZ ;  /* 0x04000080122e7890 */ /* 0x000fe2000ff3e03f */
[----:B------:R-:W2:Y:S02]  /*4ee0*/  LDC R2, c[0x0][0x230] ;  /* 0x00008c00ff027b82 */ /* 0x000ea40000000800 */
[----:B------:R-:W-:Y:S04]  /*4ef0*/  STL.64 [R1+0x6c0], R148 ;  /* 0x0006c09401007387 */ /* 0x000fe80000100a00 */
        /* <DEDUP_REMOVED lines=11> */
[----:B------:R3:W-:Y:S04]  /*4fb0*/  STL.64 [R1+0x660], R124 ;  /* 0x0006607c01007387 */ /* 0x0007e80000100a00 */
[----:B---3--:R-:W3:Y:S04]  /*4fc0*/  LDL.LU.64 R124, [R1+0x400] ;  /* 0x00040000017c7983 */ /* 0x008ee80000300a00 */
[----:B------:R-:W3:Y:S04]  /*4fd0*/  LDL.LU.64 R126, [R1+0x408] ;  /* 0x00040800017e7983 */ /* 0x000ee80000300a00 */
        /* <DEDUP_REMOVED lines=61> */
[----:B------:R-:W3:Y:S01]  /*53b0*/  LDL.LU.64 R250, [R1+0x5f8] ;  /* 0x0005f80001fa7983 */ /* 0x000ee20000300a00 */
[----:B------:R-:W-:Y:S01]  /*53c0*/  UMOV UR8, URZ ;  /* 0x0000003f00087c82 */ /* 0x000fe20008000000 */
[----:B------:R-:W-:Y:S01]  /*53d0*/  UMOV UR9, URZ ;  /* 0x0000003f00097c82 */ /* 0x000fe20008000000 */
[----:B------:R-:W-:-:S02]  /*53e0*/  UIADD3.X UR45, UR8, 0x40000040, URZ, UP0, !UPT ;  /* 0x40000040082d7890 */ /* 0x000fc400087fe43f */
[----:B------:R-:W-:Y:S02]  /*53f0*/  UIADD3.X UR47, UR9, 0x40000040, URZ, UP1, !UPT ;  /* 0x40000040092f7890 */ /* 0x000fe40008ffe43f */
[----:B------:R-:W-:Y:S02]  /*5400*/  UIADD3.64 UR36, UR44, 0x2, URZ ;  /* 0x000000022c247897 */ /* 0x000fe4000fffe03f */
[----:B------:R-:W-:Y:S02]  /*5410*/  UIADD3.64 UR38, UR46, 0x80, URZ ;  /* 0x000000802e267897 */ /* 0x000fe4000fffe03f */
[----:B------:R-:W-:Y:S02]  /*5420*/  UIADD3.64 UR32, UR44, 0x4, URZ ;  /* 0x000000042c207897 */ /* 0x000fe4000fffe03f */
[----:B------:R-:W-:Y:S02]  /*5430*/  UIADD3.64 UR34, UR46, 0x100, URZ ;  /* 0x000001002e227897 */ /* 0x000fe4000fffe03f */
[----:B------:R-:W-:-:S02]  /*5440*/  UIADD3.64 UR28, UR44, 0x7fe, URZ ;  /* 0x000007fe2c1c7897 */ /* 0x000fc4000fffe03f */
[----:B------:R-:W-:Y:S02]  /*5450*/  UIADD3.64 UR30, UR46, 0x180, URZ ;  /* 0x000001802e1e7897 */ /* 0x000fe4000fffe03f */
[----:B------:R-:W-:Y:S02]  /*5460*/  UIADD3.64 UR24, UR44, 0x800, URZ ;  /* 0x000008002c187897 */ /* 0x000fe4000fffe03f */
[----:B------:R-:W-:Y:S02]  /*5470*/  UIADD3.64 UR26, UR46, 0x200, URZ ;  /* 0x000002002e1a7897 */ /* 0x000fe4000fffe03f */
[----:B------:R-:W-:Y:S02]  /*5480*/  UIADD3.64 UR20, UR44, 0x802, URZ ;  /* 0x000008022c147897 */ /* 0x000fe4000fffe03f */
[----:B------:R-:W-:Y:S02]  /*5490*/  UIADD3.64 UR22, UR46, 0x280, URZ ;  /* 0x000002802e167897 */ /* 0x000fe4000fffe03f */
[----:B------:R-:W-:-:S02]  /*54a0*/  UIADD3.64 UR16, UR44, 0x804, URZ ;  /* 0x000008042c107897 */ /* 0x000fc4000fffe03f */
[----:B------:R-:W-:Y:S01]  /*54b0*/  UIADD3.64 UR18, UR46, 0x300, URZ ;  /* 0x000003002e127897 */ /* 0x000fe2000fffe03f */
[----:B---3--:R-:W-:-:S06]  /*54c0*/  WARPGROUP.ARRIVE ;  /* 0x00000000000079c5 */ /* 0x008fcc0000000000 */
[----:B------:R-:W-:Y:S03]  /*54d0*/  HGMMA.64x256x16.F32 R124, gdesc[UR40].tnspB, R124, gsb0 ;  /* 0x43e00000287c79f0 */ /* 0x000fe6000800087c */
[----:B------:R-:W-:Y:S02]  /*54e0*/  WARPGROUP.DEPBAR.LE gsb0, 0x0 ;  /* 0x00008000000079c5 */ /* 0x000fe40000010000 */
[----:B------:R-:W-:-:S15]  /*54f0*/  WARPGROUP.ARRIVE ;  /* 0x00000000000079c5 */ /* 0x000fde0000000000 */
[----:B------:R-:W-:-:S08]  /*5500*/  NOP ;  /* 0x0000000000007918 */ /* 0x000fd00000000000 */
        /* <DEDUP_REMOVED lines=26> */
[----:B------:R3:W-:Y:S04]  /*56b0*/  STL.64 [R1+0x400], R124 ;  /* 0x0004007c01007387 */ /* 0x0007e80000100a00 */
        /* <DEDUP_REMOVED lines=63> */
[----:B---3--:R-:W3:Y:S04]  /*5ab0*/  LDL.LU.64 R124, [R1] ;  /* 0x00000000017c7983 */ /* 0x008ee80000300a00 */
[----:B-1----:R-:W3:Y:S04]  /*5ac0*/  LDL.LU.64 R126, [R1+0x8] ;  /* 0x00000800017e7983 */ /* 0x002ee80000300a00 */
[----:B----4-:R-:W4:Y:S04]  /*5ad0*/  LDL.LU.64 R128, [R1+0x10] ;  /* 0x0000100001807983 */ /* 0x010f280000300a00 */
[----:B--2---:R-:W2:Y:S04]  /*5ae0*/  LDL.LU.64 R130, [R1+0x18] ;  /* 0x0000180001827983 */ /* 0x004ea80000300a00 */
[----:B------:R-:W3:Y:S04]  /*5af0*/  LDL.LU.64 R132, [R1+0x20] ;  /* 0x0000200001847983 */ /* 0x000ee80000300a00 */
[----:B------:R-:W4:Y:S04]  /*5b00*/  LDL.LU.64 R134, [R1+0x28] ;  /* 0x0000280001867983 */ /* 0x000f280000300a00 */
[----:B------:R-:W2:Y:S04]  /*5b10*/  LDL.LU.64 R136, [R1+0x30] ;  /* 0x0000300001887983 */ /* 0x000ea80000300a00 */
[----:B------:R-:W3:Y:S04]  /*5b20*/  LDL.LU.64 R138, [R1+0x38] ;  /* 0x00003800018a7983 */ /* 0x000ee80000300a00 */
[----:B------:R-:W4:Y:S04]  /*5b30*/  LDL.LU.64 R140, [R1+0x40] ;  /* 0x00004000018c7983 */ /* 0x000f280000300a00 */
[----:B------:R-:W2:Y:S04]  /*5b40*/  LDL.LU.64 R142, [R1+0x48] ;  /* 0x00004800018e7983 */ /* 0x000ea80000300a00 */
[----:B------:R-:W3:Y:S04]  /*5b50*/  LDL.LU.64 R144, [R1+0x50] ;  /* 0x0000500001907983 */ /* 0x000ee80000300a00 */
[----:B------:R-:W4:Y:S04]  /*5b60*/  LDL.LU.64 R146, [R1+0x58] ;  /* 0x0000580001927983 */ /* 0x000f280000300a00 */
[----:B------:R-:W2:Y:S04]  /*5b70*/  LDL.LU.64 R148, [R1+0x60] ;  /* 0x0000600001947983 */ /* 0x000ea80000300a00 */
[----:B------:R-:W3:Y:S04]  /*5b80*/  LDL.LU.64 R150, [R1+0x68] ;  /* 0x0000680001967983 */ /* 0x000ee80000300a00 */
[----:B---3--:R-:W-:Y:S04]  /*5b90*/  STL.64 [R1+0x8d0], R150 ;  /* 0x0008d09601007387 */ /* 0x008fe80000100a00 */
[----:B--2---:R-:W-:Y:S04]  /*5ba0*/  STL.64 [R1+0x8c8], R148 ;  /* 0x0008c89401007387 */ /* 0x004fe80000100a00 */
[----:B----4-:R-:W-:Y:S04]  /*5bb0*/  STL.64 [R1+0x8c0], R146 ;  /* 0x0008c09201007387 */ /* 0x010fe80000100a00 */
        /* <DEDUP_REMOVED lines=61> */
[----:B-1----:R-:W2:Y:S04]  /*5f90*/  LDL.LU.64 R24, [R1+0x200] ;  /* 0x0002000001187983 */ /* 0x002ea80000300a00 */
[----:B------:R-:W2:Y:S04]  /*5fa0*/  LDL.LU.64 R26, [R1+0x208] ;  /* 0x00020800011a7983 */ /* 0x000ea80000300a00 */
        /* <DEDUP_REMOVED lines=61> */
[----:B------:R-:W2:Y:S01]  /*6380*/  LDL.LU.64 R150, [R1+0x3f8] ;  /* 0x0003f80001967983 */ /* 0x000ea20000300a00 */
[----:B------:R-:W-:-:S02]  /*6390*/  UIADD3.64 UR40, UR44, 0x1fe, URZ ;  /* 0x000001fe2c287897 */ /* 0x000fc4000fffe03f */
[----:B------:R-:W-:Y:S01]  /*63a0*/  UIADD3.64 UR48, UR44, 0x200, URZ ;  /* 0x000002002c307897 */ /* 0x000fe2000fffe03f */
[----:B------:R-:W3:Y:S01]  /*63b0*/  LDL.LU.64 R152, [R1+0x70] ;  /* 0x0000700001987983 */ /* 0x000ee20000300a00 */
[----:B------:R-:W-:Y:S01]  /*63c0*/  UMOV UR50, UR46 ;  /* 0x0000002e00327c82 */ /* 0x000fe20008000000 */
[----:B------:R-:W-:Y:S01]  /*63d0*/  UMOV UR51, UR47 ;  /* 0x0000002f00337c82 */ /* 0x000fe20008000000 */
[----:B------:R-:W-:Y:S01]  /*63e0*/  UIADD3.64 UR36, UR44, 0x202, URZ ;  /* 0x000002022c247897 */ /* 0x000fe2000fffe03f */
[----:B------:R-:W3:Y:S01]  /*63f0*/  LDL.LU.64 R154, [R1+0x78] ;  /* 0x00007800019a7983 */ /* 0x000ee20000300a00 */
[----:B------:R-:W-:Y:S02]  /*6400*/  UIADD3.64 UR32, UR44, 0x204, URZ ;  /* 0x000002042c207897 */ /* 0x000fe4000fffe03f */
[----:B------:R-:W-:Y:S01]  /*6410*/  UIADD3.64 UR28, UR44, 0x9fe, URZ ;  /* 0x000009fe2c1c7897 */ /* 0x000fe2000fffe03f */
[----:B------:R-:W3:Y:S01]  /*6420*/  LDL.LU.64 R156, [R1+0x80] ;  /* 0x00008000019c7983 */ /* 0x000ee20000300a00 */
[----:B------:R-:W-:-:S02]  /*6430*/  UIADD3.64 UR24, UR44, 0xa00, URZ ;  /* 0x00000a002c187897 */ /* 0x000fc4000fffe03f */
[----:B------:R-:W-:Y:S01]  /*6440*/  UIADD3.64 UR20, UR44, 0xa02, URZ ;  /* 0x00000a022c147897 */ /* 0x000fe2000fffe03f */
[----:B------:R-:W3:Y:S01]  /*6450*/  LDL.LU.64 R158, [R1+0x88] ;  /* 0x00008800019e7983 */ /* 0x000ee20000300a00 */
[----:B------:R-:W-:-:S03]  /*6460*/  UIADD3.64 UR16, UR44, 0xa04, URZ ;  /* 0x00000a042c107897 */ /* 0x000fc6000fffe03f */
        /* <DEDUP_REMOVED lines=46> */
[----:B--2---:R-:W-:-:S06]  /*6750*/  WARPGROUP.ARRIVE ;  /* 0x00000000000079c5 */ /* 0x004fcc0000000000 */
        /* <DEDUP_REMOVED lines=94> */
[----:B-1----:R-:W3:Y:S04]  /*6d40*/  LDL.LU.64 R150, [R1+0x8d0] ;  /* 0x0008d00001967983 */ /* 0x002ee80000300a00 */
        /* <DEDUP_REMOVED lines=13> */
[----:B------:R-:W-:-:S02]  /*6e20*/  UIADD3.64 UR40, UR44, 0x3fe, URZ ;  /* 0x000003fe2c287897 */ /* 0x000fc4000fffe03f */
[----:B------:R-:W-:Y:S01]  /*6e30*/  UIADD3.64 UR48, UR44, 0x400, URZ ;  /* 0x000004002c307897 */ /* 0x000fe2000fffe03f */
[----:B------:R-:W2:Y:S01]  /*6e40*/  LDL.LU.64 R122, [R1+0x860] ;  /* 0x00086000017a7983 */ /* 0x000ea20000300a00 */
[----:B------:R-:W-:Y:S01]  /*6e50*/  UMOV UR50, UR46 ;  /* 0x0000002e00327c82 */ /* 0x000fe20008000000 */
[----:B------:R-:W-:Y:S01]  /*6e60*/  UMOV UR51, UR47 ;  /* 0x0000002f00337c82 */ /* 0x000fe20008000000 */
[----:B------:R-:W-:Y:S01]  /*6e70*/  UIADD3.64 UR36, UR44, 0x402, URZ ;  /* 0x000004022c247897 */ /* 0x000fe2000fffe03f */
[----:B------:R-:W2:Y:S01]  /*6e80*/  LDL.LU.64 R120, [R1+0x858] ;  /* 0x0008580001787983 */ /* 0x000ea20000300a00 */
[----:B------:R-:W-:Y:S02]  /*6e90*/  UIADD3.64 UR32, UR44, 0x404, URZ ;  /* 0x000004042c207897 */ /* 0x000fe4000fffe03f */
[----:B------:R-:W-:Y:S01]  /*6ea0*/  UIADD3.64 UR28, UR44, 0xbfe, URZ ;  /* 0x00000bfe2c1c7897 */ /* 0x000fe2000fffe03f */
[----:B------:R-:W2:Y:S01]  /*6eb0*/  LDL.LU.64 R118, [R1+0x850] ;  /* 0x0008500001767983 */ /* 0x000ea20000300a00 */
[----:B------:R-:W-:-:S02]  /*6ec0*/  UIADD3.64 UR24, UR44, 0xc00, URZ ;  /* 0x00000c002c187897 */ /* 0x000fc4000fffe03f */
[----:B------:R-:W-:Y:S01]  /*6ed0*/  UIADD3.64 UR20, UR44, 0xc02, URZ ;  /* 0x00000c022c147897 */ /* 0x000fe2000fffe03f */
[----:B------:R-:W2:Y:S01]  /*6ee0*/  LDL.LU.64 R116, [R1+0x848] ;  /* 0x0008480001747983 */ /* 0x000ea20000300a00 */
[----:B------:R-:W-:-:S03]  /*6ef0*/  UIADD3.64 UR16, UR44, 0xc04, URZ ;  /* 0x00000c042c107897 */ /* 0x000fc6000fffe03f */
        /* <DEDUP_REMOVED lines=77> */
[----:B------:R-:W-:Y:S04]  /*73d0*/  STL.64 [R1], R124 ;  /* 0x0000007c01007387 */ /* 0x000fe80000100a00 */
        /* <DEDUP_REMOVED lines=60> */
[----:B------:R3:W-:Y:S04]  /*77a0*/  STL.64 [R1+0x1e8], R246 ;  /* 0x0001e8f601007387 */ /* 0x0007e80000100a00 */
[----:B------:R3:W-:Y:S04]  /*77b0*/  STL.64 [R1+0x1f0], R248 ;  /* 0x0001f0f801007387 */ /* 0x0007e80000100a00 */
[----:B------:R3:W-:Y:S04]  /*77c0*/  STL.64 [R1+0x1f8], R250 ;  /* 0x0001f8fa01007387 */ /* 0x0007e80000100a00 */
[----:B-1----:R3:W5:Y:S04]  /*77d0*/  LDL.LU R245, [R1+0x6d0] ;  /* 0x0006d00001f57983 */ /* 0x0027680000300800 */
        /* <DEDUP_REMOVED lines=15> */
[----:B------:R-:W-:Y:S02]  /*78d0*/  UIADD3.64 UR36, UR44, 0x602, URZ ;  /* 0x000006022c247897 */ /* 0x000fe4000fffe03f */
[----:B------:R-:W-:Y:S02]  /*78e0*/  UIADD3.64 UR32, UR44, 0x604, URZ ;  /* 0x000006042c207897 */ /* 0x000fe4000fffe03f */
[----:B------:R-:W-:Y:S02]  /*78f0*/  UIADD3.64 UR28, UR44, 0xdfe, URZ ;  /* 0x00000dfe2c1c7897 */ /* 0x000fe4000fffe03f */
[----:B------:R-:W-:Y:S02]  /*7900*/  UIADD3.64 UR24, UR44, 0xe00, URZ ;  /* 0x00000e002c187897 */ /* 0x000fe4000fffe03f */
[----:B------:R-:W-:Y:S02]  /*7910*/  UIADD3.64 UR20, UR44, 0xe02, URZ ;  /* 0x00000e022c147897 */ /* 0x000fe4000fffe03f */
[----:B------:R-:W-:-:S02]  /*7920*/  UIADD3.64 UR16, UR44, 0xe04, URZ ;  /* 0x00000e042c107897 */ /* 0x000fc4000fffe03f */
[----:B------:R-:W-:Y:S02]  /*7930*/  UIADD3 UR15, UR15, 0x80, URZ ;  /* 0x000000800f0f7890 */ /* 0x000fe4000fffe03f */
[----:B------:R-:W-:-:S04]  /*7940*/  UIADD3 UR56, UR56, 0x1, URZ ;  /* 0x0000000138387890 */ /* 0x000fc8000fffe03f */
[----:B------:R-:W-:Y:S01]  /*7950*/  ISETP.LE.AND P0, PT, R2, UR15, PT ;  /* 0x0000000f02007c0c */ /* 0x000fe2000bf03270 */
[----:B------:R-:W-:-:S04]  /*7960*/  UISETP.NE.U32.AND UP0, UPT, UR56, 0x3, UPT ;  /* 0x000000033800788c */ /* 0x000fc8000bf05070 */
[----:B------:R-:W-:Y:S02]  /*7970*/  USEL UR8, URZ, 0x1, UP0 ;  /* 0x000000013f087887 */ /* 0x000fe40008000000 */
[----:B------:R-:W-:-:S04]  /*7980*/  USEL UR56, UR56, URZ, UP0 ;  /* 0x0000003f38387287 */ /* 0x000fc80008000000 */
[----:B------:R-:W-:Y:S01]  /*7990*/  LOP3.LUT R0, R0, UR8, RZ, 0x3c, !PT ;  /* 0x0000000800007c12 */ /* 0x000fe2000f8e3cff */
[----:B--2---:R-:W-:-:S06]  /*79a0*/  WARPGROUP.ARRIVE ;  /* 0x00000000000079c5 */ /* 0x004fcc0000000000 */
[----:B------:R-:W-:Y:S01]  /*79b0*/  HGMMA.64x256x16.F32 R24, gdesc[UR40].tnspB, R24, gsb0 ;  /* 0x43e00000281879f0 */ /* 0x000fe20008000818 */
[----:B------:R-:W-:Y:S01]  /*79c0*/  UIADD3.64 UR40, UR44, 0x600, URZ ;  /* 0x000006002c287897 */ /* 0x000fe2000fffe03f */
[----:B------:R-:W-:Y:S01]  /*79d0*/  UMOV UR42, UR46 ;  /* 0x0000002e002a7c82 */ /* 0x000fe20008000000 */
[----:B------:R-:W-:Y:S01]  /*79e0*/  UMOV UR43, UR47 ;  /* 0x0000002f002b7c82 */ /* 0x000fe20008000000 */
[----:B------:R-:W-:Y:S02]  /*79f0*/  WARPGROUP.DEPBAR.LE gsb0, 0x0 ;  /* 0x00008000000079c5 */ /* 0x000fe40000010000 */
[----:B------:R-:W-:-:S15]  /*7a00*/  WARPGROUP.ARRIVE ;  /* 0x00000000000079c5 */ /* 0x000fde0000000000 */
[----:B------:R-:W-:-:S07]  /*7a10*/  NOP ;  /* 0x0000000000007918 */ /* 0x000fce0000000000 */
        /* <DEDUP_REMOVED lines=26> */
[----:B---3--:R-:W-:Y:S05]  /*7bc0*/  @!P0 BRA `(.L_x_49) ;  /* 0xffffffd000208947 */ /* 0x008fea000383ffff */
.L_x_47:
[----:B------:R-:W2:Y:S04]  /*7bd0*/  LDL.LU R22, [R1+0x44c] ;  /* 0x00044c0001167983 */ /* 0x000ea80000300800 */
[----:B------:R-:W2:Y:S04]  /*7be0*/  LDL.LU R21, [R1+0x448] ;  /* 0x0004480001157983 */ /* 0x000ea80000300800 */
[----:B------:R-:W2:Y:S04]  /*7bf0*/  LDL.LU R20, [R1+0x45c] ;  /* 0x00045c0001147983 */ /* 0x000ea80000300800 */
[----:B------:R-:W2:Y:S04]  /*7c00*/  LDL.LU R19, [R1+0x458] ;  /* 0x0004580001137983 */ /* 0x000ea80000300800 */
[----:B------:R-:W2:Y:S04]  /*7c10*/  LDL.LU R18, [R1+0x46c] ;  /* 0x00046c0001127983 */ /* 0x000ea80000300800 */
[----:B------:R-:W2:Y:S04]  /*7c20*/  LDL.LU R17, [R1+0x468] ;  /* 0x0004680001117983 */ /* 0x000ea80000300800 */
[----:B------:R-:W2:Y:S04]  /*7c30*/  LDL.LU R8, [R1+0x544] ;  /* 0x0005440001087983 */ /* 0x000ea80000300800 */
[----:B----4-:R-:W4:Y:S04]  /*7c40*/  LDL.LU R7, [R1+0x540] ;  /* 0x0005400001077983 */ /* 0x010f280000300800 */
[----:B------:R-:W4:Y:S04]  /*7c50*/  LDL.LU R6, [R1+0x554] ;  /* 0x0005540001067983 */ /* 0x000f280000300800 */
[----:B------:R-:W4:Y:S04]  /*7c60*/  LDL.LU R5, [R1+0x550] ;  /* 0x0005500001057983 */ /* 0x000f280000300800 */
[----:B------:R-:W4:Y:S04]  /*7c70*/  LDL.LU R4, [R1+0x564] ;  /* 0x0005640001047983 */ /* 0x000f280000300800 */
[----:B-1-3--:R-:W3:Y:S04]  /*7c80*/  LDL.LU R2, [R1+0x560] ;  /* 0x0005600001027983 */ /* 0x00aee80000300800 */
[----:B------:R-:W4:Y:S04]  /*7c90*/  LDL.LU R16, [R1+0x47c] ;  /* 0x00047c0001107983 */ /* 0x000f280000300800 */
[----:B------:R-:W3:Y:S04]  /*7ca0*/  LDL.LU R15, [R1+0x478] ;  /* 0x00047800010f7983 */ /* 0x000ee80000300800 */
[----:B------:R-:W3:Y:S04]  /*7cb0*/  LDL.LU R14, [R1+0x4cc] ;  /* 0x0004cc00010e7983 */ /* 0x000ee80000300800 */
[----:B------:R-:W3:Y:S04]  /*7cc0*/  LDL.LU R13, [R1+0x4c8] ;  /* 0x0004c800010d7983 */ /* 0x000ee80000300800 */
[----:B------:R-:W3:Y:S04]  /*7cd0*/  LDL.LU R12, [R1+0x4dc] ;  /* 0x0004dc00010c7983 */ /* 0x000ee80000300800 */
[----:B------:R-:W3:Y:S04]  /*7ce0*/  LDL.LU R11, [R1+0x4d8] ;  /* 0x0004d800010b7983 */ /* 0x000ee80000300800 */
[----:B------:R-:W3:Y:S04]  /*7cf0*/  LDL.LU R10, [R1+0x4f4] ;  /* 0x0004f400010a7983 */ /* 0x000ee80000300800 */
[----:B------:R-:W3:Y:S04]  /*7d00*/  LDL.LU R9, [R1+0x4f0] ;  /* 0x0004f00001097983 */ /* 0x000ee80000300800 */
[----:B------:R-:W2:Y:S04]  /*7d10*/  LDL.LU R152, [R1+0x41c] ;  /* 0x00041c0001987983 */ /* 0x000ea80000300800 */
[----:B------:R-:W4:Y:S04]  /*7d20*/  LDL.LU R23, [R1+0x418] ;  /* 0x0004180001177983 */ /* 0x000f280000300800 */
[----:B------:R-:W3:Y:S04]  /*7d30*/  LDL.LU R154, [R1+0x404] ;  /* 0x00040400019a7983 */ /* 0x000ee80000300800 */
[----:B------:R-:W3:Y:S04]  /*7d40*/  LDL.LU R153, [R1+0x400] ;  /* 0x0004000001997983 */ /* 0x000ee80000300800 */
[----:B------:R-:W-:Y:S04]  /*7d50*/  STL [R1+0x7f4], R52 ;  /* 0x0007f43401007387 */ /* 0x000fe80000100800 */
[----:B------:R1:W-:Y:S04]  /*7d60*/  STL [R1+0x7f0], R53 ;  /* 0x0007f03501007387 */ /* 0x0003e80000100800 */
[----:B------:R-:W-:Y:S04]  /*7d70*/  STL [R1+0x7ec], R54 ;  /* 0x0007ec3601007387 */ /* 0x000fe80000100800 */
        /* <DEDUP_REMOVED lines=71> */
[----:B------:R-:W-:Y:S01]  /*81f0*/  STL [R1+0x6cc], R126 ;  /* 0x0006cc7e01007387 */ /* 0x000fe20000100800 */
[----:B---3--:R-:W-:-:S03]  /*8200*/  F2FP.F16.F32.PACK_AB R0, R154, R153 ;  /* 0x000000999a00723e */ /* 0x008fc600000000ff */
        /* <DEDUP_REMOVED lines=23> */
[----:B------:R3:W-:Y:S04]  /*8380*/  STL [R1+0x66c], R150 ;  /* 0x00066c9601007387 */ /* 0x0007e80000100800 */
[----:B------:R3:W-:Y:S04]  /*8390*/  STL [R1+0x668], R151 ;  /* 0x0006689701007387 */ /* 0x0007e80000100800 */
[----:B------:R3:W-:Y:S04]  /*83a0*/  STL [R1+0x650], R0 ;  /* 0x0006500001007387 */ /* 0x0007e80000100800 */
[----:B------:R-:W3:Y:S04]  /*83b0*/  LDL.LU R198, [R1+0x40c] ;  /* 0x00040c0001c67983 */ /* 0x000ee80000300800 */
[----:B------:R-:W3:Y:S04]  /*83c0*/  LDL.LU R197, [R1+0x408] ;  /* 0x0004080001c57983 */ /* 0x000ee80000300800 */
[----:B------:R-:W3:Y:S04]  /*83d0*/  LDL.LU R196, [R1+0x414] ;  /* 0x0004140001c47983 */ /* 0x000ee80000300800 */
[----:B------:R-:W3:Y:S01]  /*83e0*/  LDL.LU R195, [R1+0x410] ;  /* 0x0004100001c37983 */ /* 0x000ee20000300800 */
[----:B--2---:R-:W-:-:S02]  /*83f0*/  IMAD.MOV.U32 R194, RZ, RZ, R152 ;  /* 0x000000ffffc27224 */ /* 0x004fc400078e0098 */
[----:B----4-:R-:W-:Y:S01]  /*8400*/  IMAD.MOV.U32 R193, RZ, RZ, R23 ;  /* 0x000000ffffc17224 */ /* 0x010fe200078e0017 */
[----:B------:R-:W2:Y:S04]  /*8410*/  LDL.LU R192, [R1+0x424] ;  /* 0x0004240001c07983 */ /* 0x000ea80000300800 */
[----:B------:R-:W2:Y:S04]  /*8420*/  LDL.LU R191, [R1+0x420] ;  /* 0x0004200001bf7983 */ /* 0x000ea80000300800 */
[----:B------:R-:W4:Y:S04]  /*8430*/  LDL.LU R190, [R1+0x42c] ;  /* 0x00042c0001be7983 */ /* 0x000f280000300800 */
[----:B------:R-:W4:Y:S04]  /*8440*/  LDL.LU R189, [R1+0x428] ;  /* 0x0004280001bd7983 */ /* 0x000f280000300800 */
[----:B------:R-:W4:Y:S04]  /*8450*/  LDL.LU R188, [R1+0x434] ;  /* 0x0004340001bc7983 */ /* 0x000f280000300800 */
[----:B------:R-:W4:Y:S04]  /*8460*/  LDL.LU R187, [R1+0x430] ;  /* 0x0004300001bb7983 */ /* 0x000f280000300800 */
[----:B------:R-:W4:Y:S04]  /*8470*/  LDL.LU R186, [R1+0x43c] ;  /* 0x00043c0001ba7983 */ /* 0x000f280000300800 */
[----:B------:R-:W4:Y:S04]  /*8480*/  LDL.LU R185, [R1+0x438] ;  /* 0x0004380001b97983 */ /* 0x000f280000300800 */
[----:B------:R-:W4:Y:S04]  /*8490*/  LDL.LU R184, [R1+0x444] ;  /* 0x0004440001b87983 */ /* 0x000f280000300800 */
[----:B------:R-:W4:Y:S01]  /*84a0*/  LDL.LU R183, [R1+0x440] ;  /* 0x0004400001b77983 */ /* 0x000f220000300800 */
[----:B------:R-:W-:-:S02]  /*84b0*/  IMAD.MOV.U32 R182, RZ, RZ, R22 ;  /* 0x000000ffffb67224 */ /* 0x000fc400078e0016 */
[----:B------:R-:W-:Y:S01]  /*84c0*/  IMAD.MOV.U32 R181, RZ, RZ, R21 ;  /* 0x000000ffffb57224 */ /* 0x000fe200078e0015 */
[----:B------:R-:W4:Y:S04]  /*84d0*/  LDL.LU R180, [R1+0x454] ;  /* 0x0004540001b47983 */ /* 0x000f280000300800 */
[----:B------:R-:W4:Y:S01]  /*84e0*/  LDL.LU R179, [R1+0x450] ;  /* 0x0004500001b37983 */ /* 0x000f220000300800 */
[----:B------:R-:W-:Y:S02]  /*84f0*/  IMAD.MOV.U32 R178, RZ, RZ, R20 ;  /* 0x000000ffffb27224 */ /* 0x000fe400078e0014 */
[----:B------:R-:W-:Y:S01]  /*8500*/  IMAD.MOV.U32 R177, RZ, RZ, R19 ;  /* 0x000000ffffb17224 */ /* 0x000fe200078e0013 */
        /* <DEDUP_REMOVED lines=40> */
[----:B-1----:R-:W-:Y:S02]  /*8790*/  F2FP.F16.F32.PACK_AB R53, R182, R181 ;  /* 0x000000b5b635723e */ /* 0x002fe400000000ff */
[----:B------:R-:W-:Y:S01]  /*87a0*/  F2FP.F16.F32.PACK_AB R252, R170, R169 ;  /* 0x000000a9aafc723e */ /* 0x000fe200000000ff */
[----:B------:R-:W-:Y:S01]  /*87b0*/  BAR.SYNC.DEFER_BLOCKING 0x0 ;  /* 0x0000000000007b1d */ /* 0x000fe20000010000 */
[----:B------:R-:W-:-:S02]  /*87c0*/  F2FP.F16.F32.PACK_AB R17, R18, R17 ;  /* 0x000000111211723e */ /* 0x000fc400000000ff */
[----:B------:R-:W-:Y:S02]  /*87d0*/  F2FP.F16.F32.PACK_AB R11, R12, R11 ;  /* 0x0000000b0c0b723e */ /* 0x000fe400000000ff */
[----:B------:R-:W-:Y:S02]  /*87e0*/  F2FP.F16.F32.PACK_AB R3, R194, R193 ;  /* 0x000000c1c203723e */ /* 0x000fe400000000ff */
[----:B---3--:R-:W-:Y:S02]  /*87f0*/  F2FP.F16.F32.PACK_AB R150, R198, R197 ;  /* 0x000000c5c696723e */ /* 0x008fe400000000ff */
[----:B------:R-:W-:Y:S02]  /*8800*/  F2FP.F16.F32.PACK_AB R151, R196, R195 ;  /* 0x000000c3c497723e */ /* 0x000fe400000000ff */
[----:B--2---:R-:W-:Y:S02]  /*8810*/  F2FP.F16.F32.PACK_AB R130, R192, R191 ;  /* 0x000000bfc082723e */ /* 0x004fe400000000ff */
[----:B----4-:R-:W-:-:S02]  /*8820*/  F2FP.F16.F32.PACK_AB R131, R190, R189 ;  /* 0x000000bdbe83723e */ /* 0x010fc400000000ff */
[----:B------:R-:W-:Y:S02]  /*8830*/  F2FP.F16.F32.PACK_AB R132, R188, R187 ;  /* 0x000000bbbc84723e */ /* 0x000fe400000000ff */
[----:B------:R-:W-:Y:S02]  /*8840*/  F2FP.F16.F32.PACK_AB R133, R186, R185 ;  /* 0x000000b9ba85723e */ /* 0x000fe400000000ff */
[----:B------:R-:W-:Y:S02]  /*8850*/  F2FP.F16.F32.PACK_AB R0, R184, R183 ;  /* 0x000000b7b800723e */ /* 0x000fe400000000ff */
[----:B------:R-:W-:-:S03]  /*8860*/  F2FP.F16.F32.PACK_AB R52, R180, R179 ;  /* 0x000000b3b434723e */ /* 0x000fc600000000ff */
[----:B------:R1:W-:Y:S01]  /*8870*/  STL [R1+0x630], R0 ;  /* 0x0006300001007387 */ /* 0x0003e20000100800 */
[----:B------:R-:W-:-:S03]  /*8880*/  F2FP.F16.F32.PACK_AB R146, R168, R167 ;  /* 0x000000a7a892723e */ /* 0x000fc600000000ff */
[----:B------:R2:W-:Y:S01]  /*8890*/  STL [R1+0x634], R53 ;  /* 0x0006343501007387 */ /* 0x0005e20000100800 */
[----:B-1----:R-:W-:Y:S02]  /*88a0*/  F2FP.F16.F32.PACK_AB R0, R178, R177 ;  /* 0x000000b1b200723e */ /* 0x002fe400000000ff */
[----:B------:R-:W-:Y:S01]  /*88b0*/  F2FP.F16.F32.PACK_AB R147, R166, R165 ;  /* 0x000000a5a693723e */ /* 0x000fe200000000ff */
[----:B------:R1:W-:Y:S01]  /*88c0*/  STL [R1+0x638], R52 ;  /* 0x0006383401007387 */ /* 0x0003e20000100800 */
[----:B------:R-:W-:-:S03]  /*88d0*/  F2FP.F16.F32.PACK_AB R148, R164, R163 ;  /* 0x000000a3a494723e */ /* 0x000fc600000000ff */
[----:B------:R3:W-:Y:S01]  /*88e0*/  STL [R1+0x63c], R0 ;  /* 0x00063c0001007387 */ /* 0x0007e20000100800 */
[----:B--2---:R-:W-:Y:S02]  /*88f0*/  F2FP.F16.F32.PACK_AB R53, R176, R175 ;  /* 0x000000afb035723e */ /* 0x004fe400000000ff */
[----:B------:R-:W-:-:S03]  /*8900*/  F2FP.F16.F32.PACK_AB R149, R162, R161 ;  /* 0x000000a1a295723e */ /* 0x000fc600000000ff */
[----:B------:R-:W-:Y:S01]  /*8910*/  STL [R1+0x620], R53 ;  /* 0x0006203501007387 */ /* 0x000fe20000100800 */
[----:B-1----:R-:W-:Y:S02]  /*8920*/  F2FP.F16.F32.PACK_AB R52, R174, R173 ;  /* 0x000000adae34723e */ /* 0x002fe400000000ff */
[----:B------:R-:W-:-:S03]  /*8930*/  F2FP.F16.F32.PACK_AB R126, R160, R159 ;  /* 0x0000009fa07e723e */ /* 0x000fc600000000ff */
[----:B------:R-:W-:Y:S01]  /*8940*/  STL [R1+0x624], R52 ;  /* 0x0006243401007387 */ /* 0x000fe20000100800 */
[----:B---3--:R-:W-:Y:S02]  /*8950*/  F2FP.F16.F32.PACK_AB R0, R172, R171 ;  /* 0x000000abac00723e */ /* 0x008fe400000000ff */
[----:B------:R-:W-:-:S03]  /*8960*/  F2FP.F16.F32.PACK_AB R127, R158, R157 ;  /* 0x0000009d9e7f723e */ /* 0x000fc600000000ff */
[----:B------:R1:W-:Y:S01]  /*8970*/  STL [R1+0x628], R0 ;  /* 0x0006280001007387 */ /* 0x0003e20000100800 */
[----:B------:R-:W-:-:S03]  /*8980*/  F2FP.F16.F32.PACK_AB R128, R156, R155 ;  /* 0x0000009b9c80723e */ /* 0x000fc600000000ff */
[----:B------:R2:W-:Y:S01]  /*8990*/  STL [R1+0x660], R252 ;  /* 0x000660fc01007387 */ /* 0x0005e20000100800 */
[----:B------:R-:W-:Y:S02]  /*89a0*/  F2FP.F16.F32.PACK_AB R129, R154, R153 ;  /* 0x000000999a81723e */ /* 0x000fe400000000ff */
[----:B------:R-:W-:Y:S02]  /*89b0*/  F2FP.F16.F32.PACK_AB R23, R152, R23 ;  /* 0x000000179817723e */ /* 0x000fe400000000ff */
[----:B------:R-:W-:-:S03]  /*89c0*/  F2FP.F16.F32.PACK_AB R19, R20, R19 ;  /* 0x000000131413723e */ /* 0x000fc600000000ff */
[----:B------:R-:W-:Y:S01]  /*89d0*/  STL [R1+0x4a0], R23 ;  /* 0x0004a01701007387 */ /* 0x000fe20000100800 */
[----:B-1----:R-:W-:Y:S01]  /*89e0*/  F2FP.F16.F32.PACK_AB R0, R22, R21 ;  /* 0x000000151600723e */ /* 0x002fe200000000ff */
[----:B------:R-:W-:Y:S01]  /*89f0*/  IMAD.MOV.U32 R170, RZ, RZ, R4 ;  /* 0x000000ffffaa7224 */ /* 0x000fe200078e0004 */
[----:B------:R-:W-:Y:S01]  /*8a00*/  F2FP.F16.F32.PACK_AB R24, R25, R24 ;  /* 0x000000181918723e */ /* 0x000fe200000000ff */
[----:B------:R-:W-:Y:S01]  /*8a10*/  IMAD.MOV.U32 R169, RZ, RZ, R2 ;  /* 0x000000ffffa97224 */ /* 0x000fe200078e0002 */
[----:B------:R-:W-:Y:S01]  /*8a20*/  F2FP.F16.F32.PACK_AB R32, R33, R32 ;  /* 0x000000202120723e */ /* 0x000fe200000000ff */
[----:B------:R1:W-:Y:S01]  /*8a30*/  STL [R1+0x4a4], R0 ;  /* 0x0004a40001007387 */ /* 0x0003e20000100800 */
[----:B------:R-:W-:Y:S01]  /*8a40*/  F2FP.F16.F32.PACK_AB R40, R41, R40 ;  /* 0x000000282928723e */ /* 0x000fe200000000ff */
[----:B------:R-:W3:Y:S02]  /*8a50*/  @!P1 SYNCS.CCTL.IV [UR59+0x60000] ;  /* 0x06000000ff0099b1 */ /* 0x000ee4000800003b */
[----:B------:R-:W-:Y:S04]  /*8a60*/  STL [R1+0x4a8], R19 ;  /* 0x0004a81301007387 */ /* 0x000fe80000100800 */
[----:B------:R-:W-:Y:S01]  /*8a70*/  STL [R1+0x4ac], R17 ;  /* 0x0004ac1101007387 */ /* 0x000fe20000100800 */
[----:B--2---:R-:W-:-:S02]  /*8a80*/  F2FP.F16.F32.PACK_AB R252, R14, R13 ;  /* 0x0000000d0efc723e */ /* 0x004fc400000000ff */
[----:B-1----:R-:W-:Y:S01]  /*8a90*/  F2FP.F16.F32.PACK_AB R0, R16, R15 ;  /* 0x0000000f1000723e */ /* 0x002fe200000000ff */
[----:B------:R-:W-:Y:S02]  /*8aa0*/  IMAD.MOV.U32 R178, RZ, RZ, R8 ;  /* 0x000000ffffb27224 */ /* 0x000fe400078e0008 */
[----:B------:R-:W-:Y:S01]  /*8ab0*/  IMAD.MOV.U32 R177, RZ, RZ, R7 ;  /* 0x000000ffffb17224 */ /* 0x000fe200078e0007 */
[----:B------:R-:W-:Y:S04]  /*8ac0*/  STL [R1+0x664], R252 ;  /* 0x000664fc01007387 */ /* 0x000fe80000100800 */
[----:B------:R1:W-:Y:S04]  /*8ad0*/  STL [R1+0x490], R0 ;  /* 0x0004900001007387 */ /* 0x0003e80000100800 */
[----:B------:R-:W2:Y:S01]  /*8ae0*/  LDL.LU R192, [R1+0x50c] ;  /* 0x00050c0001c07983 */ /* 0x000ea20000300800 */
[----:B------:R-:W-:-:S02]  /*8af0*/  IMAD.MOV.U32 R174, RZ, RZ, R6 ;  /* 0x000000ffffae7224 */ /* 0x000fc400078e0006 */
[----:B------:R-:W-:Y:S01]  /*8b00*/  IMAD.MOV.U32 R173, RZ, RZ, R5 ;  /* 0x000000ffffad7224 */ /* 0x000fe200078e0005 */
[----:B------:R-:W-:Y:S01]  /*8b10*/  F2FP.F16.F32.PACK_AB R25, R27, R26 ;  /* 0x0000001a1b19723e */ /* 0x000fe200000000ff */
[----:B---3--:R-:W-:Y:S01]  /*8b20*/  BAR.SYNC.DEFER_BLOCKING 0x0 ;  /* 0x0000000000007b1d */ /* 0x008fe20000010000 */
[----:B-1----:R-:W-:-:S05]  /*8b30*/  F2FP.F16.F32.PACK_AB R0, R10, R9 ;  /* 0x000000090a00723e */ /* 0x002fca00000000ff */
[----:B------:R1:W-:Y:S04]  /*8b40*/  STL [R1+0x498], R11 ;  /* 0x0004980b01007387 */ /* 0x0003e80000100800 */
[----:B------:R-:W2:Y:S04]  /*8b50*/  LDL.LU R191, [R1+0x508] ;  /* 0x0005080001bf7983 */ /* 0x000ea80000300800 */
[----:B------:R3:W-:Y:S04]  /*8b60*/  STL [R1+0x49c], R0 ;  /* 0x00049c0001007387 */ /* 0x0007e80000100800 */
[----:B------:R-:W4:Y:S04]  /*8b70*/  LDL.LU R190, [R1+0x514] ;  /* 0x0005140001be7983 */ /* 0x000f280000300800 */
[----:B------:R-:W4:Y:S01]  /*8b80*/  LDL.LU R189, [R1+0x510] ;  /* 0x0005100001bd7983 */ /* 0x000f220000300800 */
[----:B------:R-:W-:Y:S01]  /*8b90*/  F2FP.F16.F32.PACK_AB R52, R178, R177 ;  /* 0x000000b1b234723e */ /* 0x000fe200000000ff */
[----:B------:R-:W3:Y:S02]  /*8ba0*/  @!P1 SYNCS.CCTL.IV [UR59+0x60008] ;  /* 0x06000800ff0099b1 */ /* 0x000ee4000800003b */
        /* <DEDUP_REMOVED lines=45> */
[----:B-1----:R-:W4:Y:S04]  /*8e80*/  LDL.LU R11, [R1+0x5d8] ;  /* 0x0005d800010b7983 */ /* 0x002f280000300800 */
        /* <DEDUP_REMOVED lines=8> */
[----:B------:R-:W-:-:S03]  /*8f10*/  F2FP.F16.F32.PACK_AB R53, R174, R173 ;  /* 0x000000adae35723e */ /* 0x000fc600000000ff */
[----:B------:R4:W-:Y:S01]  /*8f20*/  STL [R1+0x460], R52 ;  /* 0x0004603401007387 */ /* 0x0009e20000100800 */
[----:B------:R-:W-:Y:S02]  /*8f30*/  F2FP.F16.F32.PACK_AB R26, R29, R28 ;  /* 0x0000001c1d1a723e */ /* 0x000fe400000000ff */
[----:B------:R-:W-:Y:S01]  /*8f40*/  F2FP.F16.F32.PACK_AB R27, R31, R30 ;  /* 0x0000001e1f1b723e */ /* 0x000fe200000000ff */
[----:B---3--:R-:W-:Y:S01]  /*8f50*/  BAR.SYNC.DEFER_BLOCKING 0x0 ;  /* 0x0000000000007b1d */ /* 0x008fe20000010000 */
[----:B------:R-:W-:Y:S02]  /*8f60*/  F2FP.F16.F32.PACK_AB R33, R35, R34 ;  /* 0x000000222321723e */ /* 0x000fe400000000ff */
[----:B--2---:R-:W-:-:S03]  /*8f70*/  F2FP.F16.F32.PACK_AB R0, R176, R175 ;  /* 0x000000afb000723e */ /* 0x004fc600000000ff */
[----:B------:R-:W1:Y:S02]  /*8f80*/  @!P1 SYNCS.CCTL.IV [UR59+0x60010] ;  /* 0x06001000ff0099b1 */ /* 0x000e64000800003b */
[----:B------:R2:W-:Y:S01]  /*8f90*/  STL [R1+0x464], R0 ;  /* 0x0004640001007387 */ /* 0x0005e20000100800 */
[----:B----4-:R-:W-:-:S03]  /*8fa0*/  F2FP.F16.F32.PACK_AB R52, R172, R171 ;  /* 0x000000abac34723e */ /* 0x010fc600000000ff */
[----:B------:R3:W-:Y:S01]  /*8fb0*/  STL [R1+0x468], R53 ;  /* 0x0004683501007387 */ /* 0x0007e20000100800 */
[----:B--2---:R-:W-:-:S03]  /*8fc0*/  F2FP.F16.F32.PACK_AB R0, R170, R169 ;  /* 0x000000a9aa00723e */ /* 0x004fc600000000ff */
[----:B------:R2:W-:Y:S04]  /*8fd0*/  STL [R1+0x46c], R52 ;  /* 0x00046c3401007387 */ /* 0x0005e80000100800 */
[----:B------:R4:W-:Y:S01]  /*8fe0*/  STL [R1+0x450], R0 ;  /* 0x0004500001007387 */ /* 0x0009e20000100800 */
[----:B---3--:R-:W-:Y:S02]  /*8ff0*/  F2FP.F16.F32.PACK_AB R53, R168, R167 ;  /* 0x000000a7a835723e */ /* 0x008fe400000000ff */
[----:B--2---:R-:W-:-:S03]  /*9000*/  F2FP.F16.F32.PACK_AB R52, R166, R165 ;  /* 0x000000a5a634723e */ /* 0x004fc600000000ff */
[----:B------:R-:W-:Y:S01]  /*9010*/  STL [R1+0x454], R53 ;  /* 0x0004543501007387 */ /* 0x000fe20000100800 */
[----:B----4-:R-:W-:-:S03]  /*9020*/  F2FP.F16.F32.PACK_AB R0, R164, R163 ;  /* 0x000000a3a400723e */ /* 0x010fc600000000ff */
[----:B------:R-:W-:Y:S04]  /*9030*/  STL [R1+0x458], R52 ;  /* 0x0004583401007387 */ /* 0x000fe80000100800 */
[----:B------:R2:W-:Y:S02]  /*9040*/  STL [R1+0x45c], R0 ;  /* 0x00045c0001007387 */ /* 0x0005e40000100800 */
[----:B--2---:R-:W-:-:S05]  /*9050*/  F2FP.F16.F32.PACK_AB R0, R18, R17 ;  /* 0x000000111200723e */ /* 0x004fca00000000ff */
[----:B------:R2:W-:Y:S01]  /*9060*/  STL [R1+0x420], R0 ;  /* 0x0004200001007387 */ /* 0x0005e20000100800 */
[----:B------:R-:W-:Y:S02]  /*9070*/  F2FP.F16.F32.PACK_AB R15, R16, R15 ;  /* 0x0000000f100f723e */ /* 0x000fe400000000ff */
[----:B------:R-:W-:-:S03]  /*9080*/  F2FP.F16.F32.PACK_AB R13, R14, R13 ;  /* 0x0000000d0e0d723e */ /* 0x000fc600000000ff */
[----:B------:R-:W-:Y:S01]  /*9090*/  STL [R1+0x424], R15 ;  /* 0x0004240f01007387 */ /* 0x000fe20000100800 */
[----:B--2---:R-:W-:-:S03]  /*90a0*/  F2FP.F16.F32.PACK_AB R0, R12, R11 ;  /* 0x0000000b0c00723e */ /* 0x004fc600000000ff */
[----:B------:R-:W-:Y:S04]  /*90b0*/  STL [R1+0x428], R13 ;  /* 0x0004280d01007387 */ /* 0x000fe80000100800 */
[----:B------:R2:W-:Y:S01]  /*90c0*/  STL [R1+0x42c], R0 ;  /* 0x00042c0001007387 */ /* 0x0005e20000100800 */
[----:B------:R-:W-:Y:S02]  /*90d0*/  F2FP.F16.F32.PACK_AB R9, R10, R9 ;  /* 0x000000090a09723e */ /* 0x000fe400000000ff */
[----:B------:R-:W-:-:S03]  /*90e0*/  F2FP.F16.F32.PACK_AB R7, R8, R7 ;  /* 0x000000070807723e */ /* 0x000fc600000000ff */
[----:B------:R-:W-:Y:S04]  /*90f0*/  STL [R1+0x410], R9 ;  /* 0x0004100901007387 */ /* 0x000fe80000100800 */
[----:B------:R-:W-:Y:S01]  /*9100*/  STL [R1+0x414], R7 ;  /* 0x0004140701007387 */ /* 0x000fe20000100800 */
[----:B--2---:R-:W-:-:S03]  /*9110*/  F2FP.F16.F32.PACK_AB R0, R6, R5 ;  /* 0x000000050600723e */ /* 0x004fc600000000ff */
[----:B------:R-:W2:Y:S04]  /*9120*/  LDL.LU R58, [R1+0x204] ;  /* 0x00020400013a7983 */ /* 0x000ea80000300800 */
[----:B------:R3:W-:Y:S04]  /*9130*/  STL [R1+0x418], R0 ;  /* 0x0004180001007387 */ /* 0x0007e80000100800 */
[----:B------:R-:W2:Y:S04]  /*9140*/  LDL.LU R57, [R1+0x200] ;  /* 0x0002000001397983 */ /* 0x000ea80000300800 */
[----:B------:R-:W4:Y:S04]  /*9150*/  LDL.LU R56, [R1+0x20c] ;  /* 0x00020c0001387983 */ /* 0x000f280000300800 */
[----:B------:R-:W4:Y:S04]  /*9160*/  LDL.LU R55, [R1+0x208] ;  /* 0x0002080001377983 */ /* 0x000f280000300800 */
[----:B------:R-:W2:Y:S04]  /*9170*/  LDL.LU R54, [R1+0x214] ;  /* 0x0002140001367983 */ /* 0x000ea80000300800 */
[----:B------:R-:W2:Y:S04]  /*9180*/  LDL.LU R53, [R1+0x210] ;  /* 0x0002100001357983 */ /* 0x000ea80000300800 */
[----:B------:R-:W4:Y:S04]  /*9190*/  LDL.LU R52, [R1+0x21c] ;  /* 0x00021c0001347983 */ /* 0x000f280000300800 */
[----:B---3--:R-:W4:Y:S04]  /*91a0*/  LDL.LU R0, [R1+0x218] ;  /* 0x0002180001007983 */ /* 0x008f280000300800 */
[----:B------:R-:W3:Y:S04]  /*91b0*/  LDL.LU R251, [R1+0x224] ;  /* 0x0002240001fb7983 */ /* 0x000ee80000300800 */
[----:B------:R-:W3:Y:S04]  /*91c0*/  LDL.LU R250, [R1+0x220] ;  /* 0x0002200001fa7983 */ /* 0x000ee80000300800 */
[----:B------:R-:W2:Y:S04]  /*91d0*/  LDL.LU R249, [R1+0x22c] ;  /* 0x00022c0001f97983 */ /* 0x000ea80000300800 */
[----:B------:R-:W2:Y:S04]  /*91e0*/  LDL.LU R248, [R1+0x228] ;  /* 0x0002280001f87983 */ /* 0x000ea80000300800 */
[----:B------:R-:W3:Y:S04]  /*91f0*/  LDL.LU R247, [R1+0x234] ;  /* 0x0002340001f77983 */ /* 0x000ee80000300800 */
[----:B------:R-:W3:Y:S04]  /*9200*/  LDL.LU R246, [R1+0x230] ;  /* 0x0002300001f67983 */ /* 0x000ee80000300800 */
[----:B------:R-:W3:Y:S04]  /*9210*/  LDL.LU R244, [R1+0x23c] ;  /* 0x00023c0001f47983 */ /* 0x000ee80000300800 */
[----:B------:R-:W3:Y:S04]  /*9220*/  LDL.LU R243, [R1+0x238] ;  /* 0x0002380001f37983 */ /* 0x000ee80000300800 */
[----:B------:R-:W4:Y:S04]  /*9230*/  LDL.LU R242, [R1+0x244] ;  /* 0x0002440001f27983 */ /* 0x000f280000300800 */
        /* <DEDUP_REMOVED lines=42> */
[----:B------:R-:W3:Y:S01]  /*94e0*/  LDL.LU R199, [R1+0x2e8] ;  /* 0x0002e80001c77983 */ /* 0x000ee20000300800 */
[----:B------:R-:W-:-:S03]  /*94f0*/  F2FP.F16.F32.PACK_AB R142, R194, R193 ;  /* 0x000000c1c28e723e */ /* 0x000fc600000000ff */
        /* <DEDUP_REMOVED lines=84> */
[----:B--2---:R-:W-:-:S02]  /*9a40*/  F2FP.F16.F32.PACK_AB R115, R249, R248 ;  /* 0x000000f8f973723e */ /* 0x004fc400000000ff */
[----:B----4-:R-:W-:Y:S02]  /*9a50*/  F2FP.F16.F32.PACK_AB R248, R242, R241 ;  /* 0x000000f1f2f8723e */ /* 0x010fe400000000ff */
[----:B---3--:R-:W-:Y:S02]  /*9a60*/  F2FP.F16.F32.PACK_AB R241, R232, R231 ;  /* 0x000000e7e8f1723e */ /* 0x008fe400000000ff */
[----:B------:R-:W-:Y:S02]  /*9a70*/  F2FP.F16.F32.PACK_AB R232, R226, R225 ;  /* 0x000000e1e2e8723e */ /* 0x000fe400000000ff */
[----:B------:R-:W-:Y:S02]  /*9a80*/  F2FP.F16.F32.PACK_AB R225, R216, R215 ;  /* 0x000000d7d8e1723e */ /* 0x000fe400000000ff */
[----:B------:R-:W-:Y:S02]  /*9a90*/  F2FP.F16.F32.PACK_AB R249, R240, R239 ;  /* 0x000000eff0f9723e */ /* 0x000fe400000000ff */
[----:B------:R-:W-:-:S02]  /*9aa0*/  F2FP.F16.F32.PACK_AB R216, R210, R209 ;  /* 0x000000d1d2d8723e */ /* 0x000fc400000000ff */
[----:B------:R-:W-:Y:S02]  /*9ab0*/  F2FP.F16.F32.PACK_AB R240, R234, R233 ;  /* 0x000000e9eaf0723e */ /* 0x000fe400000000ff */
[----:B------:R-:W-:Y:S02]  /*9ac0*/  F2FP.F16.F32.PACK_AB R233, R224, R223 ;  /* 0x000000dfe0e9723e */ /* 0x000fe400000000ff */
[----:B------:R-:W-:Y:S02]  /*9ad0*/  F2FP.F16.F32.PACK_AB R224, R218, R217 ;  /* 0x000000d9dae0723e */ /* 0x000fe400000000ff */
[----:B------:R-:W-:Y:S02]  /*9ae0*/  F2FP.F16.F32.PACK_AB R217, R208, R207 ;  /* 0x000000cfd0d9723e */ /* 0x000fe400000000ff */
[----:B------:R-:W-:Y:S02]  /*9af0*/  F2FP.F16.F32.PACK_AB R208, R202, R201 ;  /* 0x000000c9cad0723e */ /* 0x000fe400000000ff */
[----:B------:R-:W-:-:S02]  /*9b00*/  F2FP.F16.F32.PACK_AB R209, R200, R199 ;  /* 0x000000c7c8d1723e */ /* 0x000fc400000000ff */
[----:B------:R-:W-:Y:S02]  /*9b10*/  F2FP.F16.F32.PACK_AB R137, R52, R0 ;  /* 0x000000003489723e */ /* 0x000fe400000000ff */
[----:B------:R-:W-:Y:S01]  /*9b20*/  F2FP.F16.F32.PACK_AB R114, R251, R250 ;  /* 0x000000fafb72723e */ /* 0x000fe200000000ff */
[----:B------:R-:W2:Y:S01]  /*9b30*/  LDL.LU R52, [R1+0x4] ;  /* 0x0000040001347983 */ /* 0x000ea20000300800 */
        /* <DEDUP_REMOVED lines=33> */
[----:B------:R-:W2:Y:S04]  /*9d50*/  LDL.LU R8, [R1] ;  /* 0x0000000001087983 */ /* 0x000ea80000300800 */
[----:B------:R-:W3:Y:S04]  /*9d60*/  LDL.LU R53, [R1+0xc] ;  /* 0x00000c0001357983 */ /* 0x000ee80000300800 */
[----:B------:R-:W3:Y:S04]  /*9d70*/  LDL.LU R9, [R1+0x8] ;  /* 0x0000080001097983 */ /* 0x000ee80000300800 */
[----:B------:R-:W4:Y:S04]  /*9d80*/  LDL.LU R54, [R1+0x14] ;  /* 0x0000140001367983 */ /* 0x000f280000300800 */
[----:B------:R-:W4:Y:S01]  /*9d90*/  LDL.LU R10, [R1+0x10] ;  /* 0x00001000010a7983 */ /* 0x000f220000300800 */
[----:B------:R-:W-:-:S03]  /*9da0*/  F2FP.F16.F32.PACK_AB R19, R5, R4 ;  /* 0x000000040513723e */ /* 0x000fc600000000ff */
[----:B------:R-:W4:Y:S04]  /*9db0*/  LDL.LU R55, [R1+0x1c] ;  /* 0x00001c0001377983 */ /* 0x000f280000300800 */
[----:B------:R-:W4:Y:S04]  /*9dc0*/  LDL.LU R11, [R1+0x18] ;  /* 0x00001800010b7983 */ /* 0x000f280000300800 */
[----:B------:R-:W4:Y:S01]  /*9dd0*/  LDL.LU R56, [R1+0x24] ;  /* 0x0000240001387983 */ /* 0x000f220000300800 */
[----:B------:R-:W-:-:S03]  /*9de0*/  F2FP.F16.F32.PACK_AB R18, R7, R6 ;  /* 0x000000060712723e */ /* 0x000fc600000000ff */
[----:B------:R-:W4:Y:S04]  /*9df0*/  LDL.LU R4, [R1+0x20] ;  /* 0x0000200001047983 */ /* 0x000f280000300800 */
[----:B------:R-:W4:Y:S04]  /*9e00*/  LDL.LU R57, [R1+0x2c] ;  /* 0x00002c0001397983 */ /* 0x000f280000300800 */
[----:B------:R-:W4:Y:S04]  /*9e10*/  LDL.LU R5, [R1+0x28] ;  /* 0x0000280001057983 */ /* 0x000f280000300800 */
        /* <DEDUP_REMOVED lines=116> */
[----:B------:R-:W4:Y:S01]  /*a560*/  LDL.LU R237, [R1+0x1c8] ;  /* 0x0001c80001ed7983 */ /* 0x000f220000300800 */
[----:B-----5:R-:W-:-:S03]  /*a570*/  IMAD.SHL.U32 R0, R245, 0x80, RZ ;  /* 0x00000080f5007824 */ /* 0x020fc600078e00ff */
[----:B------:R-:W4:Y:S01]  /*a580*/  LDL.LU R110, [R1+0x1d4] ;  /* 0x0001d400016e7983 */ /* 0x000f220000300800 */
[----:B------:R-:W-:-:S03]  /*a590*/  IMAD.SHL.U32 R2, R245, 0x10, RZ ;  /* 0x00000010f5027824 */ /* 0x000fc600078e00ff */
[----:B------:R-:W4:Y:S04]  /*a5a0*/  LDL.LU R238, [R1+0x1d0] ;  /* 0x0001d00001ee7983 */ /* 0x000f280000300800 */
[----:B------:R-:W4:Y:S04]  /*a5b0*/  LDL.LU R111, [R1+0x1dc] ;  /* 0x0001dc00016f7983 */ /* 0x000f280000300800 */
[----:B------:R-:W4:Y:S04]  /*a5c0*/  LDL.LU R239, [R1+0x1d8] ;  /* 0x0001d80001ef7983 */ /* 0x000f280000300800 */
[----:B------:R-:W4:Y:S04]  /*a5d0*/  LDL.LU R245, [R1+0x1e4] ;  /* 0x0001e40001f57983 */ /* 0x000f280000300800 */
[----:B------:R-:W4:Y:S01]  /*a5e0*/  LDL.LU R244, [R1+0x1e0] ;  /* 0x0001e00001f47983 */ /* 0x000f220000300800 */
[----:B------:R-:W-:-:S02]  /*a5f0*/  LOP3.LUT R0, R0, 0x780, RZ, 0xc0, !PT ;  /* 0x0000078000007812 */ /* 0x000fc400078ec0ff */
[----:B------:R-:W-:Y:S01]  /*a600*/  F2FP.F16.F32.PACK_AB R116, R247, R246 ;  /* 0x000000f6f774723e */ /* 0x000fe200000000ff */
[----:B------:R-:W4:Y:S01]  /*a610*/  LDL.LU R112, [R1+0x1ec] ;  /* 0x0001ec0001707983 */ /* 0x000f220000300800 */
[----:B------:R-:W-:-:S03]  /*a620*/  LOP3.LUT R0, R0, 0x70, R2, 0xf8, !PT ;  /* 0x0000007000007812 */ /* 0x000fc600078ef802 */
[----:B------:R-:W4:Y:S01]  /*a630*/  LDL.LU R113, [R1+0x1f4] ;  /* 0x0001f40001717983 */ /* 0x000f220000300800 */
[----:B--2---:R-:W-:-:S03]  /*a640*/  F2FP.F16.F32.PACK_AB R8, R52, R8 ;  /* 0x000000083408723e */ /* 0x004fc600000000ff */
[----:B------:R-:W2:Y:S01]  /*a650*/  LDL.LU R246, [R1+0x1f0] ;  /* 0x0001f00001f67983 */ /* 0x000ea20000300800 */
[----:B---3--:R-:W-:-:S03]  /*a660*/  F2FP.F16.F32.PACK_AB R9, R53, R9 ;  /* 0x000000093509723e */ /* 0x008fc600000000ff */
[----:B------:R-:W3:Y:S01]  /*a670*/  LDL.LU R247, [R1+0x1f8] ;  /* 0x0001f80001f77983 */ /* 0x000ee20000300800 */
[----:B----4-:R-:W-:-:S03]  /*a680*/  F2FP.F16.F32.PACK_AB R10, R54, R10 ;  /* 0x0000000a360a723e */ /* 0x010fc600000000ff */
[----:B------:R-:W3:Y:S01]  /*a690*/  LDL.LU R2, [R1+0x1fc] ;  /* 0x0001fc0001027983 */ /* 0x000ee20000300800 */
[----:B------:R-:W-:-:S03]  /*a6a0*/  F2FP.F16.F32.PACK_AB R11, R55, R11 ;  /* 0x0000000b370b723e */ /* 0x000fc600000000ff */
[----:B------:R-:W4:Y:S01]  /*a6b0*/  LDL.LU R52, [R1+0x7f4] ;  /* 0x0007f40001347983 */ /* 0x000f220000300800 */
[----:B------:R-:W-:-:S03]  /*a6c0*/  F2FP.F16.F32.PACK_AB R4, R56, R4 ;  /* 0x000000043804723e */ /* 0x000fc600000000ff */
[----:B------:R-:W4:Y:S01]  /*a6d0*/  LDL.LU R53, [R1+0x7f0] ;  /* 0x0007f00001357983 */ /* 0x000f220000300800 */
[----:B------:R-:W-:-:S03]  /*a6e0*/  F2FP.F16.F32.PACK_AB R5, R57, R5 ;  /* 0x000000053905723e */ /* 0x000fc600000000ff */
[----:B------:R-:W3:Y:S01]  /*a6f0*/  LDL.LU R54, [R1+0x7ec] ;  /* 0x0007ec0001367983 */ /* 0x000ee20000300800 */
        /* <DEDUP_REMOVED lines=105> */
[----:B------:R-:W-:Y:S02]  /*ad90*/  F2FP.F16.F32.PACK_AB R244, R245, R244 ;  /* 0x000000f4f5f4723e */ /* 0x000fe400000000ff */
[----:B------:R-:W1:Y:S01]  /*ada0*/  S2R R245, SR_TID.X ;  /* 0x0000000000f57919 */ /* 0x000e620000002100 */
[----:B------:R-:W-:Y:S02]  /*adb0*/  F2FP.F16.F32.PACK_AB R237, R109, R237 ;  /* 0x000000ed6ded723e */ /* 0x000fe400000000ff */
[----:B------:R-:W-:Y:S01]  /*adc0*/  F2FP.F16.F32.PACK_AB R238, R110, R238 ;  /* 0x000000ee6eee723e */ /* 0x000fe200000000ff */
[----:B------:R-:W3:Y:S01]  /*add0*/  LDL.LU R109, [R1+0x710] ;  /* 0x00071000016d7983 */ /* 0x000ee20000300800 */
[----:B------:R-:W-:-:S03]  /*ade0*/  F2FP.F16.F32.PACK_AB R239, R111, R239 ;  /* 0x000000ef6fef723e */ /* 0x000fc600000000ff */
[----:B------:R-:W3:Y:S04]  /*adf0*/  LDL.LU R110, [R1+0x70c] ;  /* 0x00070c00016e7983 */ /* 0x000ee80000300800 */
[----:B------:R-:W3:Y:S01]  /*ae00*/  LDL.LU R111, [R1+0x708] ;  /* 0x00070800016f7983 */ /* 0x000ee20000300800 */
[----:B-1----:R-:W-:-:S03]  /*ae10*/  LOP3.LUT R0, R0, 0x10, R245, 0x78, !PT ;  /* 0x0000001000007812 */ /* 0x002fc600078e78f5 */
[----:B------:R-:W3:Y:S01]  /*ae20*/  LDL.LU R245, [R1+0x1e8] ;  /* 0x0001e80001f57983 */ /* 0x000ee20000300800 */
[----:B--2---:R-:W-:Y:S01]  /*ae30*/  F2FP.F16.F32.PACK_AB R246, R113, R246 ;  /* 0x000000f671f6723e */ /* 0x004fe200000000ff */
[----:B------:R-:W-:Y:S02]  /*ae40*/  IMAD.MOV.U32 R28, RZ, RZ, R114 ;  /* 0x000000ffff1c7224 */ /* 0x000fe400078e0072 */
[----:B------:R-:W-:Y:S01]  /*ae50*/  IMAD.MOV.U32 R29, RZ, RZ, R115 ;  /* 0x000000ffff1d7224 */ /* 0x000fe200078e0073 */
[----:B------:R-:W-:Y:S01]  /*ae60*/  F2FP.F16.F32.PACK_AB R34, R37, R36 ;  /* 0x000000242522723e */ /* 0x000fe200000000ff */
[----:B------:R-:W-:Y:S02]  /*ae70*/  IMAD.MOV.U32 R30, RZ, RZ, R116 ;  /* 0x000000ffff1e7224 */ /* 0x000fe400078e0074 */
[----:B------:R-:W-:Y:S01]  /*ae80*/  IMAD.MOV.U32 R31, RZ, RZ, R117 ;  /* 0x000000ffff1f7224 */ /* 0x000fe200078e0075 */
[----:B------:R-:W-:Y:S01]  /*ae90*/  F2FP.F16.F32.PACK_AB R35, R39, R38 ;  /* 0x000000262723723e */ /* 0x000fe200000000ff */
[----:B------:R-:W-:Y:S01]  /*aea0*/  IMAD.MOV.U32 R36, RZ, RZ, R118 ;  /* 0x000000ffff247224 */ /* 0x000fe200078e0076 */
[----:B------:R-:W-:Y:S01]  /*aeb0*/  F2FP.F16.F32.PACK_AB R41, R43, R42 ;  /* 0x0000002a2b29723e */ /* 0x000fe200000000ff */
[----:B------:R-:W-:Y:S01]  /*aec0*/  IMAD.MOV.U32 R37, RZ, RZ, R119 ;  /* 0x000000ffff257224 */ /* 0x000fe200078e0077 */
[----:B------:R-:W-:Y:S01]  /*aed0*/  F2FP.F16.F32.PACK_AB R42, R45, R44 ;  /* 0x0000002c2d2a723e */ /* 0x000fe200000000ff */
[----:B------:R-:W-:-:S02]  /*aee0*/  IMAD.MOV.U32 R38, RZ, RZ, R120 ;  /* 0x000000ffff267224 */ /* 0x000fc400078e0078 */
[----:B------:R-:W-:Y:S01]  /*aef0*/  IMAD.MOV.U32 R39, RZ, RZ, R121 ;  /* 0x000000ffff277224 */ /* 0x000fe200078e0079 */
[----:B------:R-:W-:Y:S01]  /*af00*/  F2FP.F16.F32.PACK_AB R43, R47, R46 ;  /* 0x0000002e2f2b723e */ /* 0x000fe200000000ff */
[----:B------:R-:W-:Y:S01]  /*af10*/  IMAD.MOV.U32 R44, RZ, RZ, R122 ;  /* 0x000000ffff2c7224 */ /* 0x000fe200078e007a */
[----:B------:R-:W-:Y:S01]  /*af20*/  F2FP.F16.F32.PACK_AB R48, R49, R48 ;  /* 0x000000303130723e */ /* 0x000fe200000000ff */
[----:B------:R-:W-:Y:S01]  /*af30*/  IMAD.MOV.U32 R45, RZ, RZ, R123 ;  /* 0x000000ffff2d7224 */ /* 0x000fe200078e007b */
[----:B------:R-:W-:Y:S01]  /*af40*/  F2FP.F16.F32.PACK_AB R49, R51, R50 ;  /* 0x000000323331723e */ /* 0x000fe200000000ff */
[----:B------:R-:W-:Y:S01]  /*af50*/  IMAD.MOV.U32 R46, RZ, RZ, R124 ;  /* 0x000000ffff2e7224 */ /* 0x000fe200078e007c */
[----:B----4-:R-:W-:Y:S01]  /*af60*/  F2FP.F16.F32.PACK_AB R50, R53, R52 ;  /* 0x000000343532723e */ /* 0x010fe200000000ff */
[----:B------:R-:W-:Y:S01]  /*af70*/  IMAD.MOV.U32 R47, RZ, RZ, R125 ;  /* 0x000000ffff2f7224 */ /* 0x000fe200078e007d */
[----:B---3--:R-:W-:Y:S01]  /*af80*/  F2FP.F16.F32.PACK_AB R51, R55, R54 ;  /* 0x000000363733723e */ /* 0x008fe200000000ff */
[----:B------:R-:W-:Y:S01]  /*af90*/  IMAD.MOV.U32 R52, RZ, RZ, R126 ;  /* 0x000000ffff347224 */ /* 0x000fe200078e007e */
[----:B------:R-:W-:Y:S01]  /*afa0*/  F2FP.F16.F32.PACK_AB R56, R57, R56 ;  /* 0x000000383938723e */ /* 0x000fe200000000ff */
[----:B------:R-:W-:Y:S01]  /*afb0*/  IMAD.MOV.U32 R53, RZ, RZ, R127 ;  /* 0x000000ffff357224 */ /* 0x000fe200078e007f */
[----:B------:R-:W-:Y:S01]  /*afc0*/  F2FP.F16.F32.PACK_AB R57, R59, R58 ;  /* 0x0000003a3b39723e */ /* 0x000fe200000000ff */
[----:B------:R-:W-:Y:S01]  /*afd0*/  IMAD.MOV.U32 R54, RZ, RZ, R128 ;  /* 0x000000ffff367224 */ /* 0x000fe200078e0080 */
[----:B------:R-:W-:Y:S01]  /*afe0*/  F2FP.F16.F32.PACK_AB R58, R61, R60 ;  /* 0x0000003c3d3a723e */ /* 0x000fe200000000ff */
[----:B------:R-:W-:Y:S01]  /*aff0*/  IMAD.MOV.U32 R55, RZ, RZ, R129 ;  /* 0x000000ffff377224 */ /* 0x000fe200078e0081 */
[----:B------:R-:W-:Y:S01]  /*b000*/  F2FP.F16.F32.PACK_AB R59, R63, R62 ;  /* 0x0000003e3f3b723e */ /* 0x000fe200000000ff */
[----:B------:R-:W-:-:S02]  /*b010*/  IMAD.MOV.U32 R60, RZ, RZ, R130 ;  /* 0x000000ffff3c7224 */ /* 0x000fc400078e0082 */
[----:B------:R-:W-:Y:S02]  /*b020*/  IMAD.MOV.U32 R61, RZ, RZ, R131 ;  /* 0x000000ffff3d7224 */ /* 0x000fe400078e0083 */
[----:B------:R-:W-:Y:S01]  /*b030*/  IMAD.MOV.U32 R62, RZ, RZ, R132 ;  /* 0x000000ffff3e7224 */ /* 0x000fe200078e0084 */
[----:B------:R-:W-:Y:S01]  /*b040*/  F2FP.F16.F32.PACK_AB R64, R65, R64 ;  /* 0x000000404140723e */ /* 0x000fe200000000ff */
[----:B------:R-:W-:Y:S01]  /*b050*/  IMAD.MOV.U32 R63, RZ, RZ, R133 ;  /* 0x000000ffff3f7224 */ /* 0x000fe200078e0085 */
[----:B------:R-:W-:Y:S02]  /*b060*/  F2FP.F16.F32.PACK_AB R65, R67, R66 ;  /* 0x000000424341723e */ /* 0x000fe400000000ff */
[----:B------:R-:W-:Y:S01]  /*b070*/  F2FP.F16.F32.PACK_AB R66, R69, R68 ;  /* 0x000000444542723e */ /* 0x000fe200000000ff */
[----:B------:R-:W-:Y:S02]  /*b080*/  IMAD.MOV.U32 R68, RZ, RZ, R134 ;  /* 0x000000ffff447224 */ /* 0x000fe400078e0086 */
[----:B------:R-:W-:Y:S01]  /*b090*/  IMAD.MOV.U32 R69, RZ, RZ, R135 ;  /* 0x000000ffff457224 */ /* 0x000fe200078e0087 */
[----:B------:R-:W-:Y:S01]  /*b0a0*/  F2FP.F16.F32.PACK_AB R67, R71, R70 ;  /* 0x000000464743723e */ /* 0x000fe200000000ff */
[----:B------:R-:W-:-:S02]  /*b0b0*/  IMAD.MOV.U32 R70, RZ, RZ, R136 ;  /* 0x000000ffff467224 */ /* 0x000fc400078e0088 */
[----:B------:R-:W-:Y:S01]  /*b0c0*/  IMAD.MOV.U32 R71, RZ, RZ, R137 ;  /* 0x000000ffff477224 */ /* 0x000fe200078e0089 */
[----:B------:R-:W-:Y:S02]  /*b0d0*/  F2FP.F16.F32.PACK_AB R72, R73, R72 ;  /* 0x000000484948723e */ /* 0x000fe400000000ff */
        /* <DEDUP_REMOVED lines=25> */
[----:B------:R-:W-:Y:S02]  /*b270*/  F2FP.F16.F32.PACK_AB R98, R101, R100 ;  /* 0x000000646562723e */ /* 0x000fe400000000ff */
[----:B------:R-:W-:Y:S02]  /*b280*/  F2FP.F16.F32.PACK_AB R245, R112, R245 ;  /* 0x000000f570f5723e */ /* 0x000fe400000000ff */
[----:B------:R-:W2:Y:S04]  /*b290*/  LDL.LU R112, [R1+0x704] ;  /* 0x0007040001707983 */ /* 0x000ea80000300800 */
[----:B------:R-:W2:Y:S04]  /*b2a0*/  LDL.LU R113, [R1+0x700] ;  /* 0x0007000001717983 */ /* 0x000ea80000300800 */
[----:B------:R-:W3:Y:S04]  /*b2b0*/  LDL.LU R114, [R1+0x6fc] ;  /* 0x0006fc0001727983 */ /* 0x000ee80000300800 */
[----:B------:R-:W3:Y:S04]  /*b2c0*/  LDL.LU R115, [R1+0x6f8] ;  /* 0x0006f80001737983 */ /* 0x000ee80000300800 */
[----:B------:R-:W4:Y:S04]  /*b2d0*/  LDL.LU R116, [R1+0x6f4] ;  /* 0x0006f40001747983 */ /* 0x000f280000300800 */
[----:B------:R-:W4:Y:S04]  /*b2e0*/  LDL.LU R117, [R1+0x6f0] ;  /* 0x0006f00001757983 */ /* 0x000f280000300800 */
[----:B------:R-:W4:Y:S04]  /*b2f0*/  LDL.LU R118, [R1+0x6ec] ;  /* 0x0006ec0001767983 */ /* 0x000f280000300800 */
[----:B------:R-:W4:Y:S04]  /*b300*/  LDL.LU R119, [R1+0x6e8] ;  /* 0x0006e80001777983 */ /* 0x000f280000300800 */
        /* <DEDUP_REMOVED lines=31> */
[----:B------:R-:W-:-:S02]  /*b500*/  F2FP.F16.F32.PACK_AB R247, R2, R247 ;  /* 0x000000f702f7723e */ /* 0x000fc400000000ff */
[----:B------:R-:W1:Y:S01]  /*b510*/  S2R R2, SR_TID.X ;  /* 0x0000000000027919 */ /* 0x000e620000002100 */
[----:B------:R-:W-:Y:S01]  /*b520*/  F2FP.F16.F32.PACK_AB R99, R103, R102 ;  /* 0x000000666763723e */ /* 0x000fe200000000ff */
[----:B------:R-:W-:Y:S02]  /*b530*/  IMAD.MOV.U32 R101, RZ, RZ, R150 ;  /* 0x000000ffff657224 */ /* 0x000fe400078e0096 */
[----:B------:R-:W-:Y:S01]  /*b540*/  IMAD.MOV.U32 R102, RZ, RZ, R151 ;  /* 0x000000ffff667224 */ /* 0x000fe200078e0097 */
[----:B------:R-:W4:Y:S01]  /*b550*/  LDL.LU R150, [R1+0x66c] ;  /* 0x00066c0001967983 */ /* 0x000f220000300800 */
[----:B------:R-:W-:-:S03]  /*b560*/  IMAD.MOV.U32 R103, RZ, RZ, R3 ;  /* 0x000000ffff677224 */ /* 0x000fc600078e0003 */
[----:B------:R-:W4:Y:S01]  /*b570*/  LDL.LU R151, [R1+0x668] ;  /* 0x0006680001977983 */ /* 0x000f220000300800 */
[----:B-1----:R-:W-:-:S05]  /*b580*/  IMAD.SHL.U32 R2, R2, 0x40, RZ ;  /* 0x0000004002027824 */ /* 0x002fca00078e00ff */
[----:B------:R-:W-:-:S05]  /*b590*/  LOP3.LUT R0, R0, 0x1800, R2, 0xf8, !PT ;  /* 0x0000180000007812 */ /* 0x000fca00078ef802 */
[C---:B------:R-:W-:Y:S01]  /*b5a0*/  VIADD R2, R0.reuse, UR59 ;  /* 0x0000003b00027c36 */ /* 0x040fe20008000000 */
[----:B------:R-:W-:-:S05]  /*b5b0*/  LOP3.LUT R3, R0, 0x20, RZ, 0x3c, !PT ;  /* 0x0000002000037812 */ /* 0x000fca00078e3cff */
[----:B------:R-:W-:Y:S01]  /*b5c0*/  VIADD R3, R3, UR59 ;  /* 0x0000003b03037c36 */ /* 0x000fe20008000000 */
[----:B--2---:R-:W-:Y:S02]  /*b5d0*/  F2FP.F16.F32.PACK_AB R120, R121, R120 ;  /* 0x000000787978723e */ /* 0x004fe400000000ff */
[----:B---3--:R-:W-:Y:S02]  /*b5e0*/  F2FP.F16.F32.PACK_AB R121, R123, R122 ;  /* 0x0000007a7b79723e */ /* 0x008fe400000000ff */
[----:B----4-:R-:W-:Y:S02]  /*b5f0*/  F2FP.F16.F32.PACK_AB R122, R125, R124 ;  /* 0x0000007c7d7a723e */ /* 0x010fe400000000ff */
[----:B------:R-:W-:Y:S01]  /*b600*/  F2FP.F16.F32.PACK_AB R123, R127, R126 ;  /* 0x0000007e7f7b723e */ /* 0x000fe200000000ff */
[----:B------:R-:W-:Y:S04]  /*b610*/  STSM.16.M88.4 [R2], R100 ;  /* 0x0000006402007844 */ /* 0x000fe80000000200 */
[----:B------:R-:W-:Y:S04]  /*b620*/  STSM.16.M88.4 [R2+0x8000], R92 ;  /* 0x0080005c02007844 */ /* 0x000fe80000000200 */
        /* <DEDUP_REMOVED lines=14> */
[----:B------:R1:W-:Y:S04]  /*b710*/  STSM.16.M88.4 [R3], R60 ;  /* 0x0000003c03007844 */ /* 0x0003e80000000200 */
[----:B------:R-:W-:Y:S04]  /*b720*/  STSM.16.M88.4 [R3+0x8000], R52 ;  /* 0x0080003403007844 */ /* 0x000fe80000000200 */
[----:B-1----:R-:W2:Y:S04]  /*b730*/  LDL.LU R60, [R1+0x420] ;  /* 0x00042000013c7983 */ /* 0x002ea80000300800 */
[----:B------:R-:W2:Y:S04]  /*b740*/  LDL.LU R61, [R1+0x424] ;  /* 0x00042400013d7983 */ /* 0x000ea80000300800 */
        /* <DEDUP_REMOVED lines=8> */
[----:B------:R-:W4:Y:S04]  /*b7d0*/  LDL.LU R86, [R1+0x638] ;  /* 0x0006380001567983 */ /* 0x000f280000300800 */
[----:B------:R-:W4:Y:S04]  /*b7e0*/  LDL.LU R87, [R1+0x63c] ;  /* 0x00063c0001577983 */ /* 0x000f280000300800 */
[----:B------:R-:W2:Y:S04]  /*b7f0*/  LDL.LU R76, [R1+0x4a0] ;  /* 0x0004a000014c7983 */ /* 0x000ea80000300800 */
[----:B------:R-:W-:Y:S04]  /*b800*/  STSM.16.M88.4 [R3+0x10000], R44 ;  /* 0x0100002c03007844 */ /* 0x000fe80000000200 */
[----:B------:R-:W2:Y:S04]  /*b810*/  LDL.LU R77, [R1+0x4a4] ;  /* 0x0004a400014d7983 */ /* 0x000ea80000300800 */
[----:B------:R-:W-:Y:S04]  /*b820*/  STSM.16.M88.4 [R3+0x18000], R36 ;  /* 0x0180002403007844 */ /* 0x000fe80000000200 */
[----:B------:R-:W2:Y:S04]  /*b830*/  LDL.LU R78, [R1+0x4a8] ;  /* 0x0004a800014e7983 */ /* 0x000ea80000300800 */
[----:B------:R1:W-:Y:S04]  /*b840*/  STSM.16.M88.4 [R3+0x2000], R28 ;  /* 0x0020001c03007844 */ /* 0x0003e80000000200 */
[----:B------:R-:W2:Y:S04]  /*b850*/  LDL.LU R79, [R1+0x4ac] ;  /* 0x0004ac00014f7983 */ /* 0x000ea80000300800 */
[----:B-1----:R-:W3:Y:S01]  /*b860*/  LDL.LU R28, [R1+0x410] ;  /* 0x00041000011c7983 */ /* 0x002ee20000300800 */
[----:B------:R-:W-:-:S03]  /*b870*/  IMAD.MOV.U32 R31, RZ, RZ, R252 ;  /* 0x000000ffff1f7224 */ /* 0x000fc600078e00fc */
[----:B------:R-:W3:Y:S04]  /*b880*/  LDL.LU R29, [R1+0x414] ;  /* 0x00041400011d7983 */ /* 0x000ee80000300800 */
[----:B------:R-:W3:Y:S04]  /*b890*/  LDL.LU R30, [R1+0x418] ;  /* 0x00041800011e7983 */ /* 0x000ee80000300800 */
[----:B------:R-:W4:Y:S04]  /*b8a0*/  LDL.LU R252, [R1+0x664] ;  /* 0x0006640001fc7983 */ /* 0x000f280000300800 */
[----:B------:R-:W3:Y:S04]  /*b8b0*/  LDL.LU R36, [R1+0x450] ;  /* 0x0004500001247983 */ /* 0x000ee80000300800 */
[----:B------:R-:W3:Y:S04]  /*b8c0*/  LDL.LU R37, [R1+0x454] ;  /* 0x0004540001257983 */ /* 0x000ee80000300800 */
[----:B------:R-:W3:Y:S04]  /*b8d0*/  LDL.LU R38, [R1+0x458] ;  /* 0x0004580001267983 */ /* 0x000ee80000300800 */
[----:B------:R-:W3:Y:S04]  /*b8e0*/  LDL.LU R39, [R1+0x45c] ;  /* 0x00045c0001277983 */ /* 0x000ee80000300800 */
[----:B------:R-:W3:Y:S01]  /*b8f0*/  LDL.LU R44, [R1+0x490] ;  /* 0x00049000012c7983 */ /* 0x000ee20000300800 */
[----:B----4-:R-:W-:-:S03]  /*b900*/  IMAD.MOV.U32 R45, RZ, RZ, R252 ;  /* 0x000000ffff2d7224 */ /* 0x010fc600078e00fc */
[----:B------:R-:W4:Y:S04]  /*b910*/  LDL.LU R252, [R1+0x660] ;  /* 0x0006600001fc7983 */ /* 0x000f280000300800 */
[----:B------:R-:W4:Y:S04]  /*b920*/  LDL.LU R46, [R1+0x498] ;  /* 0x00049800012e7983 */ /* 0x000f280000300800 */
[----:B------:R-:W4:Y:S04]  /*b930*/  LDL.LU R47, [R1+0x49c] ;  /* 0x00049c00012f7983 */ /* 0x000f280000300800 */
[----:B------:R-:W4:Y:S04]  /*b940*/  LDL.LU R52, [R1+0x620] ;  /* 0x0006200001347983 */ /* 0x000f280000300800 */
[----:B------:R-:W4:Y:S04]  /*b950*/  LDL.LU R53, [R1+0x624] ;  /* 0x0006240001357983 */ /* 0x000f280000300800 */
[----:B------:R-:W4:Y:S01]  /*b960*/  LDL.LU R54, [R1+0x628] ;  /* 0x0006280001367983 */ /* 0x000f220000300800 */
[----:B------:R-:W-:-:S03]  /*b970*/  LOP3.LUT R8, R0, 0x40, RZ, 0x3c, !PT ;  /* 0x0000004000087812 */ /* 0x000fc600078e3cff */
[----:B------:R-:W-:Y:S01]  /*b980*/  STSM.16.M88.4 [R3+0xa000], R224 ;  /* 0x00a000e003007844 */ /* 0x000fe20000000200 */
[----:B------:R-:W-:-:S03]  /*b990*/  F2FP.F16.F32.PACK_AB R128, R129, R128 ;  /* 0x000000808180723e */ /* 0x000fc600000000ff */
[----:B------:R-:W-:Y:S01]  /*b9a0*/  STSM.16.M88.4 [R3+0x12000], R192 ;  /* 0x012000c003007844 */ /* 0x000fe20000000200 */
[----:B------:R-:W-:-:S03]  /*b9b0*/  F2FP.F16.F32.PACK_AB R129, R131, R130 ;  /* 0x000000828381723e */ /* 0x000fc600000000ff */
[----:B------:R-:W-:Y:S01]  /*b9c0*/  STSM.16.M88.4 [R3+0x1a000], R160 ;  /* 0x01a000a003007844 */ /* 0x000fe20000000200 */
[----:B------:R-:W-:-:S03]  /*b9d0*/  F2FP.F16.F32.PACK_AB R130, R133, R132 ;  /* 0x000000848582723e */ /* 0x000fc600000000ff */
[----:B------:R-:W-:Y:S01]  /*b9e0*/  STSM.16.M88.4 [R3+0x4000], R4 ;  /* 0x0040000403007844 */ /* 0x000fe20000000200 */
[----:B------:R-:W-:Y:S01]  /*b9f0*/  F2FP.F16.F32.PACK_AB R131, R135, R134 ;  /* 0x000000868783723e */ /* 0x000fe200000000ff */
[----:B------:R-:W-:Y:S02]  /*ba00*/  VIADD R8, R8, UR59 ;  /* 0x0000003b08087c36 */ /* 0x000fe40008000000 */
[----:B------:R-:W-:Y:S04]  /*ba10*/  STSM.16.M88.4 [R3+0xc000], R164 ;  /* 0x00c000a403007844 */ /* 0x000fe80000000200 */
[----:B------:R-:W-:Y:S04]  /*ba20*/  STSM.16.M88.4 [R3+0x14000], R196 ;  /* 0x014000c403007844 */ /* 0x000fe80000000200 */
[----:B------:R-:W-:Y:S04]  /*ba30*/  STSM.16.M88.4 [R3+0x1c000], R228 ;  /* 0x01c000e403007844 */ /* 0x000fe80000000200 */
[----:B------:R-:W-:Y:S04]  /*ba40*/  STSM.16.M88.4 [R3+0x6000], R32 ;  /* 0x0060002003007844 */ /* 0x000fe80000000200 */
[----:B------:R-:W-:Y:S04]  /*ba50*/  STSM.16.M88.4 [R3+0xe000], R64 ;  /* 0x00e0004003007844 */ /* 0x000fe80000000200 */
[----:B------:R-:W-:Y:S04]  /*ba60*/  STSM.16.M88.4 [R3+0x16000], R96 ;  /* 0x0160006003007844 */ /* 0x000fe80000000200 */
[----:B------:R-:W-:Y:S04]  /*ba70*/  STSM.16.M88.4 [R3+0x1e000], R128 ;  /* 0x01e0008003007844 */ /* 0x000fe80000000200 */
[----:B------:R-:W-:Y:S04]  /*ba80*/  STSM.16.M88.4 [R8], R84 ;  /* 0x0000005408007844 */ /* 0x000fe80000000200 */
[----:B--2---:R-:W-:Y:S04]  /*ba90*/  STSM.16.M88.4 [R8+0x8000], R76 ;  /* 0x0080004c08007844 */ /* 0x004fe80000000200 */
[----:B---3--:R-:W-:Y:S01]  /*baa0*/  STSM.16.M88.4 [R8+0x10000], R68 ;  /* 0x0100004408007844 */ /* 0x008fe20000000200 */
        /* <DEDUP_REMOVED lines=8> */
[----:B------:R-:W-:-:S03]  /*bb30*/  F2FP.F16.F32.PACK_AB R106, R109, R108 ;  /* 0x0000006c6d6a723e */ /* 0x000fc600000000ff */
[----:B------:R-:W-:Y:S01]  /*bb40*/  STSM.16.M88.4 [R8+0x1a000], R152 ;  /* 0x01a0009808007844 */ /* 0x000fe20000000200 */
[----:B------:R-:W-:Y:S02]  /*bb50*/  F2FP.F16.F32.PACK_AB R107, R111, R110 ;  /* 0x0000006e6f6b723e */ /* 0x000fe400000000ff */
[----:B------:R-:W-:Y:S01]  /*bb60*/  F2FP.F16.F32.PACK_AB R137, R139, R138 ;  /* 0x0000008a8b89723e */ /* 0x000fe200000000ff */
[----:B------:R-:W-:Y:S01]  /*bb70*/  STSM.16.M88.4 [R8+0x4000], R12 ;  /* 0x0040000c08007844 */ /* 0x000fe20000000200 */
[----:B------:R-:W-:Y:S01]  /*bb80*/  F2FP.F16.F32.PACK_AB R138, R141, R140 ;  /* 0x0000008c8d8a723e */ /* 0x000fe200000000ff */
[----:B------:R-:W-:Y:S01]  /*bb90*/  VIADD R0, R0, UR59 ;  /* 0x0000003b00007c36 */ /* 0x000fe20008000000 */
[----:B------:R-:W-:Y:S01]  /*bba0*/  F2FP.F16.F32.PACK_AB R139, R143, R142 ;  /* 0x0000008e8f8b723e */ /* 0x000fe200000000ff */
[----:B------:R-:W-:Y:S04]  /*bbb0*/  STSM.16.M88.4 [R8+0xc000], R172 ;  /* 0x00c000ac08007844 */ /* 0x000fe80000000200 */
[----:B------:R-:W-:Y:S04]  /*bbc0*/  STSM.16.M88.4 [R8+0x14000], R204 ;  /* 0x014000cc08007844 */ /* 0x000fe80000000200 */
[----:B------:R-:W-:Y:S04]  /*bbd0*/  STSM.16.M88.4 [R8+0x1c000], R236 ;  /* 0x01c000ec08007844 */ /* 0x000fe80000000200 */
[----:B------:R-:W-:Y:S04]  /*bbe0*/  STSM.16.M88.4 [R8+0x6000], R40 ;  /* 0x0060002808007844 */ /* 0x000fe80000000200 */
[----:B------:R-:W-:Y:S04]  /*bbf0*/  STSM.16.M88.4 [R8+0xe000], R72 ;  /* 0x00e0004808007844 */ /* 0x000fe80000000200 */
[----:B------:R-:W-:Y:S04]  /*bc00*/  STSM.16.M88.4 [R8+0x16000], R104 ;  /* 0x0160006808007844 */ /* 0x000fe80000000200 */
[----:B------:R-:W-:Y:S01]  /*bc10*/  STSM.16.M88.4 [R8+0x1e000], R136 ;  /* 0x01e0008808007844 */ /* 0x000fe20000000200 */
[----:B------:R-:W-:-:S02]  /*bc20*/  F2FP.F16.F32.PACK_AB R112, R113, R112 ;  /* 0x000000707170723e */ /* 0x000fc400000000ff */
[----:B------:R-:W-:Y:S02]  /*bc30*/  F2FP.F16.F32.PACK_AB R113, R115, R114 ;  /* 0x000000727371723e */ /* 0x000fe400000000ff */
[----:B------:R-:W-:Y:S02]  /*bc40*/  F2FP.F16.F32.PACK_AB R144, R145, R144 ;  /* 0x000000909190723e */ /* 0x000fe400000000ff */
[----:B------:R-:W-:Y:S02]  /*bc50*/  F2FP.F16.F32.PACK_AB R114, R117, R116 ;  /* 0x000000747572723e */ /* 0x000fe400000000ff */
[----:B------:R-:W-:Y:S02]  /*bc60*/  F2FP.F16.F32.PACK_AB R115, R119, R118 ;  /* 0x000000767773723e */ /* 0x000fe400000000ff */
[----:B------:R-:W-:Y:S02]  /*bc70*/  F2FP.F16.F32.PACK_AB R145, R147, R146 ;  /* 0x000000929391723e */ /* 0x000fe400000000ff */
[----:B------:R-:W-:-:S02]  /*bc80*/  F2FP.F16.F32.PACK_AB R146, R149, R148 ;  /* 0x000000949592723e */ /* 0x000fc400000000ff */
[----:B------:R-:W-:Y:S01]  /*bc90*/  F2FP.F16.F32.PACK_AB R147, R151, R150 ;  /* 0x000000969793723e */ /* 0x000fe200000000ff */
[----:B------:R-:W-:-:S04]  /*bca0*/  ULOP3.LUT UR57, UR57, 0x3, URZ, 0xc0, !UPT ;  /* 0x0000000339397892 */ /* 0x000fc8000f8ec03f */
[----:B------:R-:W-:Y:S02]  /*bcb0*/  ULEA UR56, UR57, UR59, 0xf ;  /* 0x0000003b39387291 */ /* 0x000fe4000f8e783f */
[----:B------:R-:W-:-:S03]  /*bcc0*/  ULEA UR57, UR57, UR58, 0x6 ;  /* 0x0000003a39397291 */ /* 0x000fc6000f8e303f */
[----:B------:R-:W-:Y:S01]  /*bcd0*/  UMOV UR58, UR11 ;  /* 0x0000000b003a7c82 */ /* 0x000fe20008000000 */
[----:B------:R-:W-:Y:S01]  /*bce0*/  ELECT P0, URZ, PT ;  /* 0x00000000003f782f */ /* 0x000fe20003800000 */
[----:B----4-:R-:W-:-:S05]  /*bcf0*/  IMAD.MOV.U32 R55, RZ, RZ, R252 ;  /* 0x000000ffff377224 */ /* 0x010fca00078e00fc */
        /* <DEDUP_REMOVED lines=15> */
[----:B------:R-:W-:Y:S01]  /*bdf0*/  STSM.16.M88.4 [R0+0x1e000], R144 ;  /* 0x01e0009000007844 */ /* 0x000fe20000000200 */
[----:B------:R1:W-:Y:S06]  /*be00*/  MEMBAR.ALL.CTA ;  /* 0x0000000000007992 */ /* 0x0003ec0000008000 */
[----:B-1----:R-:W1:Y:S02]  /*be10*/  FENCE.VIEW.ASYNC.S ;  /* 0x00000000000073c6 */ /* 0x002e640000000000 */
[----:B-1----:R-:W-:Y:S06]  /*be20*/  BAR.SYNC.DEFER_BLOCKING 0x0 ;  /* 0x0000000000007b1d */ /* 0x002fec0000010000 */
[----:B------:R1:W-:Y:S01]  /*be30*/  UTMASTG.2D [UR56], [UR52] ;  /* 0x00000038340073b5 */ /* 0x0003e20008008000 */
[----:B------:R0:W-:Y:S01]  /*be40*/  UTMACMDFLUSH ;  /* 0x00000000000079b7 */ /* 0x0001e20000000000 */
[----:B------:R-:W-:-:S04]  /*be50*/  DEPBAR.LE SB0, 0x0 ;  /* 0x000080000000791a */ /* 0x000fc80000000000 */
[----:B------:R-:W-:Y:S06]  /*be60*/  BAR.SYNC.DEFER_BLOCKING 0x0 ;  /* 0x0000000000007b1d */ /* 0x000fec0000010000 */
[----:B-1----:R-:W-:Y:S05]  /*be70*/  EXIT ;  /* 0x000000000000794d */ /* 0x002fea0003800000 */
.L_x_48:
[----:B------:R-:W2:Y:S02]  /*be80*/  SYNCS.PHASECHK.TRANS64.TRYWAIT P0, [UR20+0x60000], R2 ;  /* 0x06000002ff0075a7 */ /* 0x000ea40008000154 */
[----:B--2---:R-:W-:Y:S05]  /*be90*/  @!P0 BRA `(.L_x_48) ;  /* 0xfffffffc00f88947 */ /* 0x004fea000383ffff */
[----:B------:R-:W-:Y:S05]  /*bea0*/  BRA `(.L_x_50) ;  /* 0xffffff8c00f47947 */ /* 0x000fea000383ffff */
.L_x_51:
[----:B------:R-:W-:-:S00]  /*beb0*/  BRA `(.L_x_51) ;  /* 0xfffffffc00fc7947 */ /* 0x000fc0000383ffff */
[----:B------:R-:W-:-:S00]  /*bec0*/  NOP ;  /* 0x0000000000007918 */ /* 0x000fc00000000000 */
        /* <DEDUP_REMOVED lines=11> */
.L_x_52:


//--------------------- .nv.shared.gluon_wgmma    --------------------------
	.section	.nv.shared.gluon_wgmma,"aw",@nobits
	.sectionflags	@""
	.align	16
	.zero		1024


//--------------------- .nv.shared.reserved.0     --------------------------
	.section	.nv.shared.reserved.0,"aw",@nobits
	.weak		__nv_reservedSMEM_offset_0_alias
	.size		__nv_reservedSMEM_offset_0_alias, 0, 0
	.other		__nv_reservedSMEM_offset_0_alias,@"STO_CUDA_RESERVED_SHARED STV_DEFAULT"
__nv_reservedSMEM_offset_0_alias:
	.zero		0


//--------------------- .nv.constant0.gluon_wgmma --------------------------
	.section	.nv.constant0.gluon_wgmma,"a",@progbits
	.sectionflags	@""
	.align	4
.nv.constant0.gluon_wgmma:
	.zero		608


//--------------------- SYMBOLS --------------------------

	.type		.nv.reservedSmem.offset0,@object
	.size		.nv.reservedSmem.offset0,0x4
